	.target	sm_90a

	.elftype	@"ET_EXEC"


//--------------------- .note.nv.tkinfo           --------------------------
	.section	.note.nv.tkinfo,"",@"SHT_NOTE"
	.sectionflags	@"SHF_NOTE_NV_TKINFO"
	.tkinfo
        /*0018*/ 	.word	0x00000002
        /*0030*/ 	.string	""
        /*0030*/ 	.string	"ptxas"
        /*0030*/ 	.string	"Cuda compilation tools, release 13.0, V13.0.88"
        /*0030*/ 	.string	"Build cuda_13.0.r13.0/compiler.36424714_0"
        /*0030*/ 	.string	"-arch sm_90a -m 64 "



//--------------------- .note.nv.cuinfo           --------------------------
	.section	.note.nv.cuinfo,"",@"SHT_NOTE"
	.sectionflags	@"SHF_NOTE_NV_CUINFO"
        /*0018*/ 	.short	0x0002
        /*001a*/ 	.short	0x005a
        /*001c*/ 	.short	0x0082
	.zero		2


//--------------------- .nv.info                  --------------------------
	.section	.nv.info,"",@"SHT_CUDA_INFO"
	.align	4


	//----- nvinfo : EIATTR_REGCOUNT
	.align		4
        /*0000*/ 	.byte	0x04, 0x2f
        /*0002*/ 	.short	(.L_15 - .L_14)
	.align		4
.L_14:
        /*0004*/ 	.word	index@(_ZN7cutlass13device_kernelINS_4gemm6kernel13GemmUniversalIN4cute5tupleIJiiiiEEENS1_10collective13CollectiveMmaINS1_34MainloopSm90TmaGmmaWarpSpecializedILi9ENS5_IJNS4_1CILi2EEENSA_ILi1EEESC_EEENS1_35KernelTmaWarpSpecializedCooperativeEEENS5_IJNSA_ILi128EEENSA_ILi240EEENSA_ILi64EEEEEEaNS5_IJlSC_lEEEaSK_NS4_8TiledMMAINS4_8MMA_AtomIJNS4_4SM904GMMA26MMA_64x16x32_S32S8S8_SS_TNEEEENS4_6LayoutISD_NS5_IJSC_NSA_ILi0EEESS_EEEEENS5_IJNS4_10UnderscoreESV_SV_EEEEENS4_13SM90_TMA_LOADENS4_14ComposedLayoutINS4_7SwizzleILi2ELi4ELi3EEENS4_18smem_ptr_flag_bitsILi8EEENSR_INS5_IJNSA_ILi8EEESI_EEENS5_IJSI_SC_EEEEEEEvNS4_8identityENS4_23SM90_TMA_LOAD_MULTICASTES18_vS19_EENS_8epilogue10collective6detail29Sm90TmaWarpSpecializedAdapterINS1D_15DefaultEpilogueIaSK_SK_NS1C_6thread17LinearCombinationIaLi1EiiLNS1H_9ScaleType4KindE0ELNS_15FloatRoundStyleE2EaEENS1_15EpilogueDefaultEEEEEvvEEEEvNT_6ParamsE)
        /*0008*/ 	.word	0x000000a8


	//----- nvinfo : EIATTR_FRAME_SIZE
	.align		4
.L_15:
        /*000c*/ 	.byte	0x04, 0x11
        /*000e*/ 	.short	(.L_17 - .L_16)
	.align		4
.L_16:
        /*0010*/ 	.word	index@(_ZN7cutlass13device_kernelINS_4gemm6kernel13GemmUniversalIN4cute5tupleIJiiiiEEENS1_10collective13CollectiveMmaINS1_34MainloopSm90TmaGmmaWarpSpecializedILi9ENS5_IJNS4_1CILi2EEENSA_ILi1EEESC_EEENS1_35KernelTmaWarpSpecializedCooperativeEEENS5_IJNSA_ILi128EEENSA_ILi240EEENSA_ILi64EEEEEEaNS5_IJlSC_lEEEaSK_NS4_8TiledMMAINS4_8MMA_AtomIJNS4_4SM904GMMA26MMA_64x16x32_S32S8S8_SS_TNEEEENS4_6LayoutISD_NS5_IJSC_NSA_ILi0EEESS_EEEEENS5_IJNS4_10UnderscoreESV_SV_EEEEENS4_13SM90_TMA_LOADENS4_14ComposedLayoutINS4_7SwizzleILi2ELi4ELi3EEENS4_18smem_ptr_flag_bitsILi8EEENSR_INS5_IJNSA_ILi8EEESI_EEENS5_IJSI_SC_EEEEEEEvNS4_8identityENS4_23SM90_TMA_LOAD_MULTICASTES18_vS19_EENS_8epilogue10collective6detail29Sm90TmaWarpSpecializedAdapterINS1D_15DefaultEpilogueIaSK_SK_NS1C_6thread17LinearCombinationIaLi1EiiLNS1H_9ScaleType4KindE0ELNS_15FloatRoundStyleE2EaEENS1_15EpilogueDefaultEEEEEvvEEEEvNT_6ParamsE)
        /*0014*/ 	.word	0x00000000


	//----- nvinfo : EIATTR_MIN_STACK_SIZE
	.align		4
.L_17:
        /*0018*/ 	.byte	0x04, 0x12
        /*001a*/ 	.short	(.L_19 - .L_18)
	.align		4
.L_18:
        /*001c*/ 	.word	index@(_ZN7cutlass13device_kernelINS_4gemm6kernel13GemmUniversalIN4cute5tupleIJiiiiEEENS1_10collective13CollectiveMmaINS1_34MainloopSm90TmaGmmaWarpSpecializedILi9ENS5_IJNS4_1CILi2EEENSA_ILi1EEESC_EEENS1_35KernelTmaWarpSpecializedCooperativeEEENS5_IJNSA_ILi128EEENSA_ILi240EEENSA_ILi64EEEEEEaNS5_IJlSC_lEEEaSK_NS4_8TiledMMAINS4_8MMA_AtomIJNS4_4SM904GMMA26MMA_64x16x32_S32S8S8_SS_TNEEEENS4_6LayoutISD_NS5_IJSC_NSA_ILi0EEESS_EEEEENS5_IJNS4_10UnderscoreESV_SV_EEEEENS4_13SM90_TMA_LOADENS4_14ComposedLayoutINS4_7SwizzleILi2ELi4ELi3EEENS4_18smem_ptr_flag_bitsILi8EEENSR_INS5_IJNSA_ILi8EEESI_EEENS5_IJSI_SC_EEEEEEEvNS4_8identityENS4_23SM90_TMA_LOAD_MULTICASTES18_vS19_EENS_8epilogue10collective6detail29Sm90TmaWarpSpecializedAdapterINS1D_15DefaultEpilogueIaSK_SK_NS1C_6thread17LinearCombinationIaLi1EiiLNS1H_9ScaleType4KindE0ELNS_15FloatRoundStyleE2EaEENS1_15EpilogueDefaultEEEEEvvEEEEvNT_6ParamsE)
        /*0020*/ 	.word	0x00000000
.L_19:


//--------------------- .nv.compat                --------------------------
	.section	.nv.compat,"",@"SHT_CUDA_COMPAT_INFO"
	.align	4
        /*0000*/ 	.byte	0x02, 0x09, 0x01, 0x00, 0x02, 0x02, 0x04, 0x00, 0x02, 0x05, 0x05, 0x00, 0x03, 0x07, 0x01, 0x01
        /*0010*/ 	.byte	0x02, 0x03, 0x01, 0x00, 0x02, 0x06, 0x01, 0x00, 0x04, 0x0b, 0x08, 0x00, 0x00, 0x00, 0x00, 0x00
        /*0020*/ 	.byte	0x00, 0x00, 0x00, 0x00


//--------------------- .nv.info._ZN7cutlass13device_kernelINS_4gemm6kernel13GemmUniversalIN4cute5tupleIJiiiiEEENS1_10collective13CollectiveMmaINS1_34MainloopSm90TmaGmmaWarpSpecializedILi9ENS5_IJNS4_1CILi2EEENSA_ILi1EEESC_EEENS1_35KernelTmaWarpSpecializedCooperativeEEENS5_IJNSA_ILi128EEENSA_ILi240EEENSA_ILi64EEEEEEaNS5_IJlSC_lEEEaSK_NS4_8TiledMMAINS4_8MMA_AtomIJNS4_4SM904GMMA26MMA_64x16x32_S32S8S8_SS_TNEEEENS4_6LayoutISD_NS5_IJSC_NSA_ILi0EEESS_EEEEENS5_IJNS4_10UnderscoreESV_SV_EEEEENS4_13SM90_TMA_LOADENS4_14ComposedLayoutINS4_7SwizzleILi2ELi4ELi3EEENS4_18smem_ptr_flag_bitsILi8EEENSR_INS5_IJNSA_ILi8EEESI_EEENS5_IJSI_SC_EEEEEEEvNS4_8identityENS4_23SM90_TMA_LOAD_MULTICASTES18_vS19_EENS_8epilogue10collective6detail29Sm90TmaWarpSpecializedAdapterINS1D_15DefaultEpilogueIaSK_SK_NS1C_6thread17LinearCombinationIaLi1EiiLNS1H_9ScaleType4KindE0ELNS_15FloatRoundStyleE2EaEENS1_15EpilogueDefaultEEEEEvvEEEEvNT_6ParamsE --------------------------
	.section	.nv.info._ZN7cutlass13device_kernelINS_4gemm6kernel13GemmUniversalIN4cute5tupleIJiiiiEEENS1_10collective13CollectiveMmaINS1_34MainloopSm90TmaGmmaWarpSpecializedILi9ENS5_IJNS4_1CILi2EEENSA_ILi1EEESC_EEENS1_35KernelTmaWarpSpecializedCooperativeEEENS5_IJNSA_ILi128EEENSA_ILi240EEENSA_ILi64EEEEEEaNS5_IJlSC_lEEEaSK_NS4_8TiledMMAINS4_8MMA_AtomIJNS4_4SM904GMMA26MMA_64x16x32_S32S8S8_SS_TNEEEENS4_6LayoutISD_NS5_IJSC_NSA_ILi0EEESS_EEEEENS5_IJNS4_10UnderscoreESV_SV_EEEEENS4_13SM90_TMA_LOADENS4_14ComposedLayoutINS4_7SwizzleILi2ELi4ELi3EEENS4_18smem_ptr_flag_bitsILi8EEENSR_INS5_IJNSA_ILi8EEESI_EEENS5_IJSI_SC_EEEEEEEvNS4_8identityENS4_23SM90_TMA_LOAD_MULTICASTES18_vS19_EENS_8epilogue10collective6detail29Sm90TmaWarpSpecializedAdapterINS1D_15DefaultEpilogueIaSK_SK_NS1C_6thread17LinearCombinationIaLi1EiiLNS1H_9ScaleType4KindE0ELNS_15FloatRoundStyleE2EaEENS1_15EpilogueDefaultEEEEEvvEEEEvNT_6ParamsE,"",@"SHT_CUDA_INFO"
	.sectionflags	@""
	.align	4


	//----- nvinfo : EIATTR_CUDA_API_VERSION
	.align		4
        /*0000*/ 	.byte	0x04, 0x37
        /*0002*/ 	.short	(.L_21 - .L_20)
.L_20:
        /*0004*/ 	.word	0x00000082


	//----- nvinfo : EIATTR_KPARAM_INFO
	.align		4
.L_21:
        /*0008*/ 	.byte	0x04, 0x17
        /*000a*/ 	.short	(.L_23 - .L_22)
.L_22:
        /*000c*/ 	.word	0x00000000
        /*0010*/ 	.short	0x0000
        /*0012*/ 	.short	0x0070
        /*0014*/ 	.byte	0x00, 0xf0, 0x01, 0x10


	//----- nvinfo : EIATTR_SPARSE_MMA_MASK
	.align		4
.L_23:
        /*0018*/ 	.byte	0x03, 0x50
        /*001a*/ 	.short	0x0000


	//----- nvinfo : EIATTR_MAXREG_COUNT
	.align		4
        /*001c*/ 	.byte	0x03, 0x1b
        /*001e*/ 	.short	0x00a8


	//----- nvinfo : EIATTR_NUM_BARRIERS
	.align		4
        /*0020*/ 	.byte	0x02, 0x4c
        /*0022*/ 	.byte	0x01
	.zero		1


	//----- nvinfo : EIATTR_EXTERNS
	.align		4
        /*0024*/ 	.byte	0x04, 0x0f
        /*0026*/ 	.short	(.L_25 - .L_24)


	//   ....[0]....
	.align		4
.L_24:
        /*0028*/ 	.word	index@(__assertfail)


	//----- nvinfo : EIATTR_MERCURY_ISA_VERSION
	.align		4
.L_25:
        /*002c*/ 	.byte	0x03, 0x5f
        /*002e*/ 	.short	0x0101


	//----- nvinfo : EIATTR_INT_WARP_WIDE_INSTR_OFFSETS
	.align		4
        /*0030*/ 	.byte	0x04, 0x31
        /*0032*/ 	.short	(.L_27 - .L_26)


	//   ....[0]....
.L_26:
        /*0034*/ 	.word	0x00000550


	//   ....[1]....
        /*0038*/ 	.word	0x00000580


	//   ....[2]....
        /*003c*/ 	.word	0x00000750


	//   ....[3]....
        /*0040*/ 	.word	0x00003590


	//----- nvinfo : EIATTR_COOP_GROUP_MASK_REGIDS
	.align		4
.L_27:
        /*0044*/ 	.byte	0x04, 0x29
        /*0046*/ 	.short	(.L_29 - .L_28)


	//   ....[0]....
.L_28:
        /*0048*/ 	.word	0xffffffff


	//   ....[1]....
        /*004c*/ 	.word	0xffffffff


	//   ....[2]....
        /*0050*/ 	.word	0xffffffff


	//   ....[3]....
        /*0054*/ 	.word	0xffffffff


	//   ....[4]....
        /*0058*/ 	.word	0xffffffff


	//   ....[5]....
        /*005c*/ 	.word	0xffffffff


	//----- nvinfo : EIATTR_COOP_GROUP_INSTR_OFFSETS
	.align		4
.L_29:
        /*0060*/ 	.byte	0x04, 0x28
        /*0062*/ 	.short	(.L_31 - .L_30)


	//   ....[0]....
.L_30:
        /*0064*/ 	.word	0x00000060


	//   ....[1]....
        /*0068*/ 	.word	0x00000070


	//   ....[2]....
        /*006c*/ 	.word	0x00000130


	//   ....[3]....
        /*0070*/ 	.word	0x000003a0


	//   ....[4]....
        /*0074*/ 	.word	0x000008d0


	//   ....[5]....
        /*0078*/ 	.word	0x000014f0


	//----- nvinfo : EIATTR_REG_RECONFIG
	.align		4
.L_31:
        /*007c*/ 	.byte	0x01, 0x54
	.zero		2


	//----- nvinfo : EIATTR_SYSCALL_OFFSETS
	.align		4
        /*0080*/ 	.byte	0x04, 0x46
        /*0082*/ 	.short	(.L_33 - .L_32)


	//   ....[0]....
.L_32:
        /*0084*/ 	.word	0x000016b0


	//----- nvinfo : EIATTR_MBARRIER_INSTR_OFFSETS
	.align		4
.L_33:
        /*0088*/ 	.byte	0x04, 0x39
        /*008a*/ 	.short	(.L_35 - .L_34)


	//   ....[0]....
.L_34:
        /*008c*/ 	.word	0x00000250
        /*0090*/ 	.word	0x000000ff
        /*0094*/ 	.word	0x00000000
        /*0098*/ 	.short	0x0100
        /*009a*/ 	.byte	0x08
	.zero		1


	//   ....[1]....
        /*009c*/ 	.word	0x00000260
        /*00a0*/ 	.word	0x000000ff
        /*00a4*/ 	.word	0x00000048
        /*00a8*/ 	.short	0x0100
        /*00aa*/ 	.byte	0x08
	.zero		1


	//   ....[2]....
        /*00ac*/ 	.word	0x00000270
        /*00b0*/ 	.word	0x000000ff
        /*00b4*/ 	.word	0x00000008
        /*00b8*/ 	.short	0x0100
        /*00ba*/ 	.byte	0x08
	.zero		1


	//   ....[3]....
        /*00bc*/ 	.word	0x00000280
        /*00c0*/ 	.word	0x000000ff
        /*00c4*/ 	.word	0x00000050
        /*00c8*/ 	.short	0x0100
        /*00ca*/ 	.byte	0x08
	.zero		1


	//   ....[4]....
        /*00cc*/ 	.word	0x00000290
        /*00d0*/ 	.word	0x000000ff
        /*00d4*/ 	.word	0x00000010
        /*00d8*/ 	.short	0x0100
        /*00da*/ 	.byte	0x08
	.zero		1


	//   ....[5]....
        /*00dc*/ 	.word	0x000002a0
        /*00e0*/ 	.word	0x000000ff
        /*00e4*/ 	.word	0x00000058
        /*00e8*/ 	.short	0x0100
        /*00ea*/ 	.byte	0x08
	.zero		1


	//   ....[6]....
        /*00ec*/ 	.word	0x000002b0
        /*00f0*/ 	.word	0x000000ff
        /*00f4*/ 	.word	0x00000018
        /*00f8*/ 	.short	0x0100
        /*00fa*/ 	.byte	0x08
	.zero		1


	//   ....[7]....
        /*00fc*/ 	.word	0x000002c0
        /*0100*/ 	.word	0x000000ff
        /*0104*/ 	.word	0x00000060
        /*0108*/ 	.short	0x0100
        /*010a*/ 	.byte	0x08
	.zero		1


	//   ....[8]....
        /*010c*/ 	.word	0x000002d0
        /*0110*/ 	.word	0x000000ff
        /*0114*/ 	.word	0x00000020
        /*0118*/ 	.short	0x0100
        /*011a*/ 	.byte	0x08
	.zero		1


	//   ....[9]....
        /*011c*/ 	.word	0x000002e0
        /*0120*/ 	.word	0x000000ff
        /*0124*/ 	.word	0x00000068
        /*0128*/ 	.short	0x0100
        /*012a*/ 	.byte	0x08
	.zero		1


	//   ....[10]....
        /*012c*/ 	.word	0x000002f0
        /*0130*/ 	.word	0x000000ff
        /*0134*/ 	.word	0x00000028
        /*0138*/ 	.short	0x0100
        /*013a*/ 	.byte	0x08
	.zero		1


	//   ....[11]....
        /*013c*/ 	.word	0x00000300
        /*0140*/ 	.word	0x000000ff
        /*0144*/ 	.word	0x00000070
        /*0148*/ 	.short	0x0100
        /*014a*/ 	.byte	0x08
	.zero		1


	//   ....[12]....
        /*014c*/ 	.word	0x00000310
        /*0150*/ 	.word	0x000000ff
        /*0154*/ 	.word	0x00000030
        /*0158*/ 	.short	0x0100
        /*015a*/ 	.byte	0x08
	.zero		1


	//   ....[13]....
        /*015c*/ 	.word	0x00000320
        /*0160*/ 	.word	0x000000ff
        /*0164*/ 	.word	0x00000078
        /*0168*/ 	.short	0x0100
        /*016a*/ 	.byte	0x08
	.zero		1


	//   ....[14]....
        /*016c*/ 	.word	0x00000330
        /*0170*/ 	.word	0x000000ff
        /*0174*/ 	.word	0x00000038
        /*0178*/ 	.short	0x0100
        /*017a*/ 	.byte	0x08
	.zero		1


	//   ....[15]....
        /*017c*/ 	.word	0x00000340
        /*0180*/ 	.word	0x000000ff
        /*0184*/ 	.word	0x00000080
        /*0188*/ 	.short	0x0100
        /*018a*/ 	.byte	0x08
	.zero		1


	//   ....[16]....
        /*018c*/ 	.word	0x00000350
        /*0190*/ 	.word	0x000000ff
        /*0194*/ 	.word	0x00000040
        /*0198*/ 	.short	0x0100
        /*019a*/ 	.byte	0x08
	.zero		1


	//   ....[17]....
        /*019c*/ 	.word	0x00000360
        /*01a0*/ 	.word	0x000000ff
        /*01a4*/ 	.word	0x00000088
        /*01a8*/ 	.short	0x0100
        /*01aa*/ 	.byte	0x08
	.zero		1


	//   ....[18]....
        /*01ac*/ 	.word	0x000007e0
        /*01b0*/ 	.word	0x000000ff
        /*01b4*/ 	.word	0x000000a0
        /*01b8*/ 	.short	0x0100
        /*01ba*/ 	.byte	0x06
	.zero		1


	//   ....[19]....
        /*01bc*/ 	.word	0x00000870
        /*01c0*/ 	.word	0x000000ff
        /*01c4*/ 	.word	0x000000a8
        /*01c8*/ 	.short	0x0100
        /*01ca*/ 	.byte	0x06
	.zero		1


	//   ....[20]....
        /*01cc*/ 	.word	0x00001780
        /*01d0*/ 	.word	0x00000003
        /*01d4*/ 	.word	0x00000000
        /*01d8*/ 	.short	0x010a
        /*01da*/ 	.byte	0x3f
	.zero		1


	//   ....[21]....
        /*01dc*/ 	.word	0x000017e0
        /*01e0*/ 	.word	0x00000003
        /*01e4*/ 	.word	0x00000000
        /*01e8*/ 	.short	0x010a
        /*01ea*/ 	.byte	0x3f
	.zero		1


	//   ....[22]....
        /*01ec*/ 	.word	0x000026b0
        /*01f0*/ 	.word	0x00000005
        /*01f4*/ 	.word	0x00000000
        /*01f8*/ 	.short	0x010a
        /*01fa*/ 	.byte	0x3f
	.zero		1


	//   ....[23]....
        /*01fc*/ 	.word	0x000026f0
        /*0200*/ 	.word	0x00000005
        /*0204*/ 	.word	0x00000000
        /*0208*/ 	.short	0x010a
        /*020a*/ 	.byte	0x3f
	.zero		1


	//   ....[24]....
        /*020c*/ 	.word	0x00003440
        /*0210*/ 	.word	0x00000005
        /*0214*/ 	.word	0x00000000
        /*0218*/ 	.short	0x0101
        /*021a*/ 	.byte	0x3f
	.zero		1


	//   ....[25]....
        /*021c*/ 	.word	0x00003630
        /*0220*/ 	.word	0x00000003
        /*0224*/ 	.word	0x00000000
        /*0228*/ 	.short	0x0101
        /*022a*/ 	.byte	0x3f
	.zero		1


	//   ....[26]....
        /*022c*/ 	.word	0x0000aae0
        /*0230*/ 	.word	0x00000017
        /*0234*/ 	.word	0x00000048
        /*0238*/ 	.short	0x010a
        /*023a*/ 	.byte	0x3f
	.zero		1


	//   ....[27]....
        /*023c*/ 	.word	0x0000ae70
        /*0240*/ 	.word	0x00000006
        /*0244*/ 	.word	0x000000a8
        /*0248*/ 	.short	0x0101
        /*024a*/ 	.byte	0x3f
	.zero		1


	//   ....[28]....
        /*024c*/ 	.word	0x0000b5c0
        /*0250*/ 	.word	0x00000007
        /*0254*/ 	.word	0x00000000
        /*0258*/ 	.short	0x010a
        /*025a*/ 	.byte	0x3f
	.zero		1


	//   ....[29]....
        /*025c*/ 	.word	0x0000b640
        /*0260*/ 	.word	0x00000006
        /*0264*/ 	.word	0x00000000
        /*0268*/ 	.short	0x010a
        /*026a*/ 	.byte	0x3f
	.zero		1


	//   ....[30]....
        /*026c*/ 	.word	0x0000b6d0
        /*0270*/ 	.word	0x00000007
        /*0274*/ 	.word	0x00000000
        /*0278*/ 	.short	0x010a
        /*027a*/ 	.byte	0x3f
	.zero		1


	//   ....[31]....
        /*027c*/ 	.word	0x0000b760
        /*0280*/ 	.word	0x00000006
        /*0284*/ 	.word	0x00000000
        /*0288*/ 	.short	0x010a
        /*028a*/ 	.byte	0x3f
	.zero		1


	//   ....[32]....
        /*028c*/ 	.word	0x0000b7f0
        /*0290*/ 	.word	0x00000007
        /*0294*/ 	.word	0x00000000
        /*0298*/ 	.short	0x010a
        /*029a*/ 	.byte	0x3f
	.zero		1


	//   ....[33]....
        /*029c*/ 	.word	0x0000b880
        /*02a0*/ 	.word	0x00000006
        /*02a4*/ 	.word	0x00000000
        /*02a8*/ 	.short	0x010a
        /*02aa*/ 	.byte	0x3f
	.zero		1


	//   ....[34]....
        /*02ac*/ 	.word	0x0000b910
        /*02b0*/ 	.word	0x00000007
        /*02b4*/ 	.word	0x00000000
        /*02b8*/ 	.short	0x010a
        /*02ba*/ 	.byte	0x3f
	.zero		1


	//   ....[35]....
        /*02bc*/ 	.word	0x0000b9a0
        /*02c0*/ 	.word	0x00000006
        /*02c4*/ 	.word	0x00000000
        /*02c8*/ 	.short	0x010a
        /*02ca*/ 	.byte	0x3f
	.zero		1


	//   ....[36]....
        /*02cc*/ 	.word	0x0000ba30
        /*02d0*/ 	.word	0x00000005
        /*02d4*/ 	.word	0x00000000
        /*02d8*/ 	.short	0x010a
        /*02da*/ 	.byte	0x3f
	.zero		1


	//   ....[37]....
        /*02dc*/ 	.word	0x0000ba90
        /*02e0*/ 	.word	0x00000003
        /*02e4*/ 	.word	0x00000000
        /*02e8*/ 	.short	0x010a
        /*02ea*/ 	.byte	0x3f
	.zero		1


	//   ....[38]....
        /*02ec*/ 	.word	0x0000bae0
        /*02f0*/ 	.word	0x00000005
        /*02f4*/ 	.word	0x00000000
        /*02f8*/ 	.short	0x010a
        /*02fa*/ 	.byte	0x3f
	.zero		1


	//   ....[39]....
        /*02fc*/ 	.word	0x0000bbb0
        /*0300*/ 	.word	0x00000017
        /*0304*/ 	.word	0x00000048
        /*0308*/ 	.short	0x010a
        /*030a*/ 	.byte	0x3f
	.zero		1


	//   ....[40]....
        /*030c*/ 	.word	0x0000bc80
        /*0310*/ 	.word	0x00000007
        /*0314*/ 	.word	0x00000000
        /*0318*/ 	.short	0x010a
        /*031a*/ 	.byte	0x3f
	.zero		1


	//   ....[41]....
        /*031c*/ 	.word	0x0000bcd0
        /*0320*/ 	.word	0x00000006
        /*0324*/ 	.word	0x00000000
        /*0328*/ 	.short	0x010a
        /*032a*/ 	.byte	0x3f
	.zero		1


	//   ....[42]....
        /*032c*/ 	.word	0x0000bd20
        /*0330*/ 	.word	0x00000007
        /*0334*/ 	.word	0x00000000
        /*0338*/ 	.short	0x010a
        /*033a*/ 	.byte	0x3f
	.zero		1


	//   ....[43]....
        /*033c*/ 	.word	0x0000bd70
        /*0340*/ 	.word	0x00000006
        /*0344*/ 	.word	0x00000000
        /*0348*/ 	.short	0x010a
        /*034a*/ 	.byte	0x3f
	.zero		1


	//   ....[44]....
        /*034c*/ 	.word	0x0000bdc0
        /*0350*/ 	.word	0x00000007
        /*0354*/ 	.word	0x00000000
        /*0358*/ 	.short	0x010a
        /*035a*/ 	.byte	0x3f
	.zero		1


	//   ....[45]....
        /*035c*/ 	.word	0x0000be10
        /*0360*/ 	.word	0x00000006
        /*0364*/ 	.word	0x00000000
        /*0368*/ 	.short	0x010a
        /*036a*/ 	.byte	0x3f
	.zero		1


	//   ....[46]....
        /*036c*/ 	.word	0x0000be60
        /*0370*/ 	.word	0x00000007
        /*0374*/ 	.word	0x00000000
        /*0378*/ 	.short	0x010a
        /*037a*/ 	.byte	0x3f
	.zero		1


	//   ....[47]....
        /*037c*/ 	.word	0x0000beb0
        /*0380*/ 	.word	0x00000006
        /*0384*/ 	.word	0x00000000
        /*0388*/ 	.short	0x010a
        /*038a*/ 	.byte	0x3f
	.zero		1


	//----- nvinfo : EIATTR_NUM_MBARRIERS
	.align		4
.L_35:
        /*038c*/ 	.byte	0x03, 0x38
        /*038e*/ 	.short	0x0014


	//----- nvinfo : EIATTR_EXIT_INSTR_OFFSETS
	.align		4
        /*0390*/ 	.byte	0x04, 0x1c
        /*0392*/ 	.short	(.L_37 - .L_36)


	//   ....[0]....
.L_36:
        /*0394*/ 	.word	0x00000ab0


	//   ....[1]....
        /*0398*/ 	.word	0x000012d0


	//   ....[2]....
        /*039c*/ 	.word	0x0000a260


	//   ....[3]....
        /*03a0*/ 	.word	0x0000a7c0


	//   ....[4]....
        /*03a4*/ 	.word	0x0000ba80


	//----- nvinfo : EIATTR_MAX_THREADS
	.align		4
.L_37:
        /*03a8*/ 	.byte	0x04, 0x05
        /*03aa*/ 	.short	(.L_39 - .L_38)
.L_38:
        /*03ac*/ 	.word	0x00000180
        /*03b0*/ 	.word	0x00000001
        /*03b4*/ 	.word	0x00000001


	//----- nvinfo : EIATTR_CRS_STACK_SIZE
	.align		4
.L_39:
        /*03b8*/ 	.byte	0x04, 0x1e
        /*03ba*/ 	.short	(.L_41 - .L_40)
.L_40:
        /*03bc*/ 	.word	0x00000000


	//----- nvinfo : EIATTR_CBANK_PARAM_SIZE
	.align		4
.L_41:
        /*03c0*/ 	.byte	0x03, 0x19
        /*03c2*/ 	.short	0x0470


	//----- nvinfo : EIATTR_PARAM_CBANK
	.align		4
        /*03c4*/ 	.byte	0x04, 0x0a
        /*03c6*/ 	.short	(.L_43 - .L_42)
	.align		4
.L_42:
        /*03c8*/ 	.word	index@(.nv.constant0._ZN7cutlass13device_kernelINS_4gemm6kernel13GemmUniversalIN4cute5tupleIJiiiiEEENS1_10collective13CollectiveMmaINS1_34MainloopSm90TmaGmmaWarpSpecializedILi9ENS5_IJNS4_1CILi2EEENSA_ILi1EEESC_EEENS1_35KernelTmaWarpSpecializedCooperativeEEENS5_IJNSA_ILi128EEENSA_ILi240EEENSA_ILi64EEEEEEaNS5_IJlSC_lEEEaSK_NS4_8TiledMMAINS4_8MMA_AtomIJNS4_4SM904GMMA26MMA_64x16x32_S32S8S8_SS_TNEEEENS4_6LayoutISD_NS5_IJSC_NSA_ILi0EEESS_EEEEENS5_IJNS4_10UnderscoreESV_SV_EEEEENS4_13SM90_TMA_LOADENS4_14ComposedLayoutINS4_7SwizzleILi2ELi4ELi3EEENS4_18smem_ptr_flag_bitsILi8EEENSR_INS5_IJNSA_ILi8EEESI_EEENS5_IJSI_SC_EEEEEEEvNS4_8identityENS4_23SM90_TMA_LOAD_MULTICASTES18_vS19_EENS_8epilogue10collective6detail29Sm90TmaWarpSpecializedAdapterINS1D_15DefaultEpilogueIaSK_SK_NS1C_6thread17LinearCombinationIaLi1EiiLNS1H_9ScaleType4KindE0ELNS_15FloatRoundStyleE2EaEENS1_15EpilogueDefaultEEEEEvvEEEEvNT_6ParamsE)
        /*03cc*/ 	.short	0x0210
        /*03ce*/ 	.short	0x0470


	//----- nvinfo : EIATTR_SW_WAR
	.align		4
.L_43:
        /*03d0*/ 	.byte	0x04, 0x36
        /*03d2*/ 	.short	(.L_45 - .L_44)
.L_44:
        /*03d4*/ 	.word	0x00000008
.L_45:


//--------------------- .nv.callgraph             --------------------------
	.section	.nv.callgraph,"",@"SHT_CUDA_CALLGRAPH"
	.align	4
	.sectionentsize	8
	.align		4
        /*0000*/ 	.word	0x00000000
	.align		4
        /*0004*/ 	.word	0xffffffff
	.align		4
        /*0008*/ 	.word	index@(_ZN7cutlass13device_kernelINS_4gemm6kernel13GemmUniversalIN4cute5tupleIJiiiiEEENS1_10collective13CollectiveMmaINS1_34MainloopSm90TmaGmmaWarpSpecializedILi9ENS5_IJNS4_1CILi2EEENSA_ILi1EEESC_EEENS1_35KernelTmaWarpSpecializedCooperativeEEENS5_IJNSA_ILi128EEENSA_ILi240EEENSA_ILi64EEEEEEaNS5_IJlSC_lEEEaSK_NS4_8TiledMMAINS4_8MMA_AtomIJNS4_4SM904GMMA26MMA_64x16x32_S32S8S8_SS_TNEEEENS4_6LayoutISD_NS5_IJSC_NSA_ILi0EEESS_EEEEENS5_IJNS4_10UnderscoreESV_SV_EEEEENS4_13SM90_TMA_LOADENS4_14ComposedLayoutINS4_7SwizzleILi2ELi4ELi3EEENS4_18smem_ptr_flag_bitsILi8EEENSR_INS5_IJNSA_ILi8EEESI_EEENS5_IJSI_SC_EEEEEEEvNS4_8identityENS4_23SM90_TMA_LOAD_MULTICASTES18_vS19_EENS_8epilogue10collective6detail29Sm90TmaWarpSpecializedAdapterINS1D_15DefaultEpilogueIaSK_SK_NS1C_6thread17LinearCombinationIaLi1EiiLNS1H_9ScaleType4KindE0ELNS_15FloatRoundStyleE2EaEENS1_15EpilogueDefaultEEEEEvvEEEEvNT_6ParamsE)
	.align		4
        /*000c*/ 	.word	index@(__assertfail)
	.align		4
        /*0010*/ 	.word	0x00000000
	.align		4
        /*0014*/ 	.word	0xfffffffe
	.align		4
        /*0018*/ 	.word	0x00000000
	.align		4
        /*001c*/ 	.word	0xfffffffd
	.align		4
        /*0020*/ 	.word	0x00000000
	.align		4
        /*0024*/ 	.word	0xfffffffc


//--------------------- .nv.constant4             --------------------------
	.section	.nv.constant4,"a",@progbits
	.align	8
	.align		8
.nv.constant4:
        /*0000*/ 	.dword	__assertfail
	.align		8
        /*0008*/ 	.dword	__unnamed_1
	.align		8
        /*0010*/ 	.dword	_ZN39_INTERNAL_933840ae_4_k_cu_7c5254e7_33684cuda3std3__45__cpo5beginE
	.align		8
        /*0018*/ 	.dword	_ZN39_INTERNAL_933840ae_4_k_cu_7c5254e7_33684cuda3std3__45__cpo3endE
	.align		8
        /*0020*/ 	.dword	_ZN39_INTERNAL_933840ae_4_k_cu_7c5254e7_33684cuda3std3__45__cpo6cbeginE
	.align		8
        /*0028*/ 	.dword	_ZN39_INTERNAL_933840ae_4_k_cu_7c5254e7_33684cuda3std3__45__cpo4cendE
	.align		8
        /*0030*/ 	.dword	_ZN39_INTERNAL_933840ae_4_k_cu_7c5254e7_33684cuda3std3__441_GLOBAL__N__933840ae_4_k_cu_7c5254e7_33686ignoreE
	.align		8
        /*0038*/ 	.dword	_ZN39_INTERNAL_933840ae_4_k_cu_7c5254e7_33684cuda3std3__419piecewise_constructE
	.align		8
        /*0040*/ 	.dword	_ZN39_INTERNAL_933840ae_4_k_cu_7c5254e7_33684cuda3std3__48in_placeE
	.align		8
        /*0048*/ 	.dword	_ZN39_INTERNAL_933840ae_4_k_cu_7c5254e7_33684cuda3std6ranges3__45__cpo4swapE
	.align		8
        /*0050*/ 	.dword	_ZN39_INTERNAL_933840ae_4_k_cu_7c5254e7_33684cuda3std6ranges3__45__cpo9iter_moveE
	.align		8
        /*0058*/ 	.dword	_ZN39_INTERNAL_933840ae_4_k_cu_7c5254e7_33684cute7productE
	.align		8
        /*0060*/ 	.dword	_ZN39_INTERNAL_933840ae_4_k_cu_7c5254e7_33684cute1_E
	.align		8
        /*0068*/ 	.dword	$str$22
	.align		8
        /*0070*/ 	.dword	$str$23


//--------------------- .text._ZN7cutlass13device_kernelINS_4gemm6kernel13GemmUniversalIN4cute5tupleIJiiiiEEENS1_10collective13CollectiveMmaINS1_34MainloopSm90TmaGmmaWarpSpecializedILi9ENS5_IJNS4_1CILi2EEENSA_ILi1EEESC_EEENS1_35KernelTmaWarpSpecializedCooperativeEEENS5_IJNSA_ILi128EEENSA_ILi240EEENSA_ILi64EEEEEEaNS5_IJlSC_lEEEaSK_NS4_8TiledMMAINS4_8MMA_AtomIJNS4_4SM904GMMA26MMA_64x16x32_S32S8S8_SS_TNEEEENS4_6LayoutISD_NS5_IJSC_NSA_ILi0EEESS_EEEEENS5_IJNS4_10UnderscoreESV_SV_EEEEENS4_13SM90_TMA_LOADENS4_14ComposedLayoutINS4_7SwizzleILi2ELi4ELi3EEENS4_18smem_ptr_flag_bitsILi8EEENSR_INS5_IJNSA_ILi8EEESI_EEENS5_IJSI_SC_EEEEEEEvNS4_8identityENS4_23SM90_TMA_LOAD_MULTICASTES18_vS19_EENS_8epilogue10collective6detail29Sm90TmaWarpSpecializedAdapterINS1D_15DefaultEpilogueIaSK_SK_NS1C_6thread17LinearCombinationIaLi1EiiLNS1H_9ScaleType4KindE0ELNS_15FloatRoundStyleE2EaEENS1_15EpilogueDefaultEEEEEvvEEEEvNT_6ParamsE --------------------------
	.section	.text._ZN7cutlass13device_kernelINS_4gemm6kernel13GemmUniversalIN4cute5tupleIJiiiiEEENS1_10collective13CollectiveMmaINS1_34MainloopSm90TmaGmmaWarpSpecializedILi9ENS5_IJNS4_1CILi2EEENSA_ILi1EEESC_EEENS1_35KernelTmaWarpSpecializedCooperativeEEENS5_IJNSA_ILi128EEENSA_ILi240EEENSA_ILi64EEEEEEaNS5_IJlSC_lEEEaSK_NS4_8TiledMMAINS4_8MMA_AtomIJNS4_4SM904GMMA26MMA_64x16x32_S32S8S8_SS_TNEEEENS4_6LayoutISD_NS5_IJSC_NSA_ILi0EEESS_EEEEENS5_IJNS4_10UnderscoreESV_SV_EEEEENS4_13SM90_TMA_LOADENS4_14ComposedLayoutINS4_7SwizzleILi2ELi4ELi3EEENS4_18smem_ptr_flag_bitsILi8EEENSR_INS5_IJNSA_ILi8EEESI_EEENS5_IJSI_SC_EEEEEEEvNS4_8identityENS4_23SM90_TMA_LOAD_MULTICASTES18_vS19_EENS_8epilogue10collective6detail29Sm90TmaWarpSpecializedAdapterINS1D_15DefaultEpilogueIaSK_SK_NS1C_6thread17LinearCombinationIaLi1EiiLNS1H_9ScaleType4KindE0ELNS_15FloatRoundStyleE2EaEENS1_15EpilogueDefaultEEEEEvvEEEEvNT_6ParamsE,"ax",@progbits
	.align	128
.text._ZN7cutlass13device_kernelINS_4gemm6kernel13GemmUniversalIN4cute5tupleIJiiiiEEENS1_10collective13CollectiveMmaINS1_34MainloopSm90TmaGmmaWarpSpecializedILi9ENS5_IJNS4_1CILi2EEENSA_ILi1EEESC_EEENS1_35KernelTmaWarpSpecializedCooperativeEEENS5_IJNSA_ILi128EEENSA_ILi240EEENSA_ILi64EEEEEEaNS5_IJlSC_lEEEaSK_NS4_8TiledMMAINS4_8MMA_AtomIJNS4_4SM904GMMA26MMA_64x16x32_S32S8S8_SS_TNEEEENS4_6LayoutISD_NS5_IJSC_NSA_ILi0EEESS_EEEEENS5_IJNS4_10UnderscoreESV_SV_EEEEENS4_13SM90_TMA_LOADENS4_14ComposedLayoutINS4_7SwizzleILi2ELi4ELi3EEENS4_18smem_ptr_flag_bitsILi8EEENSR_INS5_IJNSA_ILi8EEESI_EEENS5_IJSI_SC_EEEEEEEvNS4_8identityENS4_23SM90_TMA_LOAD_MULTICASTES18_vS19_EENS_8epilogue10collective6detail29Sm90TmaWarpSpecializedAdapterINS1D_15DefaultEpilogueIaSK_SK_NS1C_6thread17LinearCombinationIaLi1EiiLNS1H_9ScaleType4KindE0ELNS_15FloatRoundStyleE2EaEENS1_15EpilogueDefaultEEEEEvvEEEEvNT_6ParamsE:
        .type           _ZN7cutlass13device_kernelINS_4gemm6kernel13GemmUniversalIN4cute5tupleIJiiiiEEENS1_10collective13CollectiveMmaINS1_34MainloopSm90TmaGmmaWarpSpecializedILi9ENS5_IJNS4_1CILi2EEENSA_ILi1EEESC_EEENS1_35KernelTmaWarpSpecializedCooperativeEEENS5_IJNSA_ILi128EEENSA_ILi240EEENSA_ILi64EEEEEEaNS5_IJlSC_lEEEaSK_NS4_8TiledMMAINS4_8MMA_AtomIJNS4_4SM904GMMA26MMA_64x16x32_S32S8S8_SS_TNEEEENS4_6LayoutISD_NS5_IJSC_NSA_ILi0EEESS_EEEEENS5_IJNS4_10UnderscoreESV_SV_EEEEENS4_13SM90_TMA_LOADENS4_14ComposedLayoutINS4_7SwizzleILi2ELi4ELi3EEENS4_18smem_ptr_flag_bitsILi8EEENSR_INS5_IJNSA_ILi8EEESI_EEENS5_IJSI_SC_EEEEEEEvNS4_8identityENS4_23SM90_TMA_LOAD_MULTICASTES18_vS19_EENS_8epilogue10collective6detail29Sm90TmaWarpSpecializedAdapterINS1D_15DefaultEpilogueIaSK_SK_NS1C_6thread17LinearCombinationIaLi1EiiLNS1H_9ScaleType4KindE0ELNS_15FloatRoundStyleE2EaEENS1_15EpilogueDefaultEEEEEvvEEEEvNT_6ParamsE,@function
        .size           _ZN7cutlass13device_kernelINS_4gemm6kernel13GemmUniversalIN4cute5tupleIJiiiiEEENS1_10collective13CollectiveMmaINS1_34MainloopSm90TmaGmmaWarpSpecializedILi9ENS5_IJNS4_1CILi2EEENSA_ILi1EEESC_EEENS1_35KernelTmaWarpSpecializedCooperativeEEENS5_IJNSA_ILi128EEENSA_ILi240EEENSA_ILi64EEEEEEaNS5_IJlSC_lEEEaSK_NS4_8TiledMMAINS4_8MMA_AtomIJNS4_4SM904GMMA26MMA_64x16x32_S32S8S8_SS_TNEEEENS4_6LayoutISD_NS5_IJSC_NSA_ILi0EEESS_EEEEENS5_IJNS4_10UnderscoreESV_SV_EEEEENS4_13SM90_TMA_LOADENS4_14ComposedLayoutINS4_7SwizzleILi2ELi4ELi3EEENS4_18smem_ptr_flag_bitsILi8EEENSR_INS5_IJNSA_ILi8EEESI_EEENS5_IJSI_SC_EEEEEEEvNS4_8identityENS4_23SM90_TMA_LOAD_MULTICASTES18_vS19_EENS_8epilogue10collective6detail29Sm90TmaWarpSpecializedAdapterINS1D_15DefaultEpilogueIaSK_SK_NS1C_6thread17LinearCombinationIaLi1EiiLNS1H_9ScaleType4KindE0ELNS_15FloatRoundStyleE2EaEENS1_15EpilogueDefaultEEEEEvvEEEEvNT_6ParamsE,(.L_x_324 - _ZN7cutlass13device_kernelINS_4gemm6kernel13GemmUniversalIN4cute5tupleIJiiiiEEENS1_10collective13CollectiveMmaINS1_34MainloopSm90TmaGmmaWarpSpecializedILi9ENS5_IJNS4_1CILi2EEENSA_ILi1EEESC_EEENS1_35KernelTmaWarpSpecializedCooperativeEEENS5_IJNSA_ILi128EEENSA_ILi240EEENSA_ILi64EEEEEEaNS5_IJlSC_lEEEaSK_NS4_8TiledMMAINS4_8MMA_AtomIJNS4_4SM904GMMA26MMA_64x16x32_S32S8S8_SS_TNEEEENS4_6LayoutISD_NS5_IJSC_NSA_ILi0EEESS_EEEEENS5_IJNS4_10UnderscoreESV_SV_EEEEENS4_13SM90_TMA_LOADENS4_14ComposedLayoutINS4_7SwizzleILi2ELi4ELi3EEENS4_18smem_ptr_flag_bitsILi8EEENSR_INS5_IJNSA_ILi8EEESI_EEENS5_IJSI_SC_EEEEEEEvNS4_8identityENS4_23SM90_TMA_LOAD_MULTICASTES18_vS19_EENS_8epilogue10collective6detail29Sm90TmaWarpSpecializedAdapterINS1D_15DefaultEpilogueIaSK_SK_NS1C_6thread17LinearCombinationIaLi1EiiLNS1H_9ScaleType4KindE0ELNS_15FloatRoundStyleE2EaEENS1_15EpilogueDefaultEEEEEvvEEEEvNT_6ParamsE)
        .other          _ZN7cutlass13device_kernelINS_4gemm6kernel13GemmUniversalIN4cute5tupleIJiiiiEEENS1_10collective13CollectiveMmaINS1_34MainloopSm90TmaGmmaWarpSpecializedILi9ENS5_IJNS4_1CILi2EEENSA_ILi1EEESC_EEENS1_35KernelTmaWarpSpecializedCooperativeEEENS5_IJNSA_ILi128EEENSA_ILi240EEENSA_ILi64EEEEEEaNS5_IJlSC_lEEEaSK_NS4_8TiledMMAINS4_8MMA_AtomIJNS4_4SM904GMMA26MMA_64x16x32_S32S8S8_SS_TNEEEENS4_6LayoutISD_NS5_IJSC_NSA_ILi0EEESS_EEEEENS5_IJNS4_10UnderscoreESV_SV_EEEEENS4_13SM90_TMA_LOADENS4_14ComposedLayoutINS4_7SwizzleILi2ELi4ELi3EEENS4_18smem_ptr_flag_bitsILi8EEENSR_INS5_IJNSA_ILi8EEESI_EEENS5_IJSI_SC_EEEEEEEvNS4_8identityENS4_23SM90_TMA_LOAD_MULTICASTES18_vS19_EENS_8epilogue10collective6detail29Sm90TmaWarpSpecializedAdapterINS1D_15DefaultEpilogueIaSK_SK_NS1C_6thread17LinearCombinationIaLi1EiiLNS1H_9ScaleType4KindE0ELNS_15FloatRoundStyleE2EaEENS1_15EpilogueDefaultEEEEEvvEEEEvNT_6ParamsE,@"STO_CUDA_ENTRY STV_DEFAULT"
_ZN7cutlass13device_kernelINS_4gemm6kernel13GemmUniversalIN4cute5tupleIJiiiiEEENS1_10collective13CollectiveMmaINS1_34MainloopSm90TmaGmmaWarpSpecializedILi9ENS5_IJNS4_1CILi2EEENSA_ILi1EEESC_EEENS1_35KernelTmaWarpSpecializedCooperativeEEENS5_IJNSA_ILi128EEENSA_ILi240EEENSA_ILi64EEEEEEaNS5_IJlSC_lEEEaSK_NS4_8TiledMMAINS4_8MMA_AtomIJNS4_4SM904GMMA26MMA_64x16x32_S32S8S8_SS_TNEEEENS4_6LayoutISD_NS5_IJSC_NSA_ILi0EEESS_EEEEENS5_IJNS4_10UnderscoreESV_SV_EEEEENS4_13SM90_TMA_LOADENS4_14ComposedLayoutINS4_7SwizzleILi2ELi4ELi3EEENS4_18smem_ptr_flag_bitsILi8EEENSR_INS5_IJNSA_ILi8EEESI_EEENS5_IJSI_SC_EEEEEEEvNS4_8identityENS4_23SM90_TMA_LOAD_MULTICASTES18_vS19_EENS_8epilogue10collective6detail29Sm90TmaWarpSpecializedAdapterINS1D_15DefaultEpilogueIaSK_SK_NS1C_6thread17LinearCombinationIaLi1EiiLNS1H_9ScaleType4KindE0ELNS_15FloatRoundStyleE2EaEENS1_15EpilogueDefaultEEEEEvvEEEEvNT_6ParamsE:
[----:B------:R-:W0:Y:S01]  /*0000*/  LDC R1, c[0x0][0x28] ;  /* 0x00000a00ff017b82 */ /* 0x000e220000000800 */
[----:B------:R-:W1:Y:S01]  /*0010*/  S2R R152, SR_TID.X ;  /* 0x0000000000987919 */ /* 0x000e620000002100 */
[----:B------:R-:W-:Y:S01]  /*0020*/  ELECT P0, URZ, PT ;  /* 0x00000000003f782f */ /* 0x000fe20003800000 */
[----:B------:R-:W-:Y:S01]  /*0030*/  BSSY B0, `(.L_x_0) ;  /* 0x000000f000007945 */ /* 0x000fe20003800000 */
[--C-:B-1----:R-:W-:Y:S02]  /*0040*/  SHF.R.U32.HI R0, RZ, 0x5, R152.reuse ;  /* 0x00000005ff007819 */ /* 0x102fe40000011698 */
[----:B------:R-:W-:-:S03]  /*0050*/  SHF.R.U32.HI R7, RZ, 0x7, R152 ;  /* 0x00000007ff077819 */ /* 0x000fc60000011698 */
[----:B------:R-:W1:Y:S04]  /*0060*/  SHFL.IDX PT, R3, R0, RZ, 0x1f ;  /* 0x00001fff00037589 */ /* 0x000e6800000e0000 */
[----:B------:R2:W3:Y:S01]  /*0070*/  SHFL.IDX PT, R2, R7, RZ, 0x1f ;  /* 0x00001fff07027589 */ /* 0x0004e200000e0000 */
[----:B-1----:R-:W-:-:S13]  /*0080*/  ISETP.NE.OR P0, PT, R3, RZ, !P0 ;  /* 0x000000ff0300720c */ /* 0x002fda0004705670 */
[----:B0-23--:R-:W-:Y:S05]  /*0090*/  @P0 BRA `(.L_x_1) ;  /* 0x0000000000200947 */ /* 0x00dfea0003800000 */
[----:B------:R-:W-:Y:S02]  /*00a0*/  ULDC.64 UR4, c[0x0][0x198] ;  /* 0x0000660000047ab9 */ /* 0x000fe40000000a00 */
[----:B------:R-:W-:Y:S02]  /*00b0*/  UIADD3 UR6, UP0, UR4, 0xf0, URZ ;  /* 0x000000f004067890 */ /* 0x000fe4000ff1e03f */
[----:B------:R-:W-:Y:S02]  /*00c0*/  UIADD3 UR4, UP1, UR4, 0x1f0, URZ ;  /* 0x000001f004047890 */ /* 0x000fe4000ff3e03f */
[----:B------:R-:W-:Y:S02]  /*00d0*/  UIADD3.X UR7, URZ, UR5, URZ, UP0, !UPT ;  /* 0x000000053f077290 */ /* 0x000fe400087fe43f */
[----:B------:R-:W-:-:S07]  /*00e0*/  UIADD3.X UR5, URZ, UR5, URZ, UP1, !UPT ;  /* 0x000000053f057290 */ /* 0x000fce0008ffe43f */
[----:B------:R0:W-:Y:S02]  /*00f0*/  UTMACCTL.PF [UR6] ;  /* 0x00000000060079b9 */ /* 0x0001e40008040000 */
[----:B------:R0:W-:Y:S02]  /*0100*/  UTMACCTL.PF [UR4] ;  /* 0x00000000040079b9 */ /* 0x0001e40008040000 */
[----:B0-----:R-:W-:Y:S01]  /*0110*/  NOP ;  /* 0x0000000000007918 */ /* 0x001fe20000000000 */
.L_x_1:
[----:B------:R-:W-:Y:S05]  /*0120*/  BSYNC B0 ;  /* 0x0000000000007941 */ /* 0x000fea0003800000 */
.L_x_0:
[----:B------:R-:W0:Y:S02]  /*0130*/  SHFL.IDX PT, R5, R0, RZ, 0x1f ;  /* 0x00001fff00057589 */ /* 0x000e2400000e0000 */
[----:B0-----:R-:W-:-:S13]  /*0140*/  ISETP.NE.AND P0, PT, R5, RZ, PT ;  /* 0x000000ff0500720c */ /* 0x001fda0003f05270 */
[----:B------:R-:W-:Y:S05]  /*0150*/  @P0 BRA `(.L_x_2) ;  /* 0x00000000008c0947 */ /* 0x000fea0003800000 */
[----:B------:R-:W-:Y:S01]  /*0160*/  ELECT P0, URZ, PT ;  /* 0x00000000003f782f */ /* 0x000fe20003800000 */
[----:B------:R-:W-:-:S12]  /*0170*/  BSSY B0, `(.L_x_2) ;  /* 0x0000021000007945 */ /* 0x000fd80003800000 */
[----:B------:R-:W-:Y:S05]  /*0180*/  @!P0 BRA `(.L_x_3) ;  /* 0x00000000007c8947 */ /* 0x000fea0003800000 */
[----:B------:R-:W0:Y:S01]  /*0190*/  S2UR UR8, SR_CgaCtaId ;  /* 0x00000000000879c3 */ /* 0x000e220000008800 */
[----:B------:R-:W-:Y:S01]  /*01a0*/  UMOV UR4, 0x400 ;  /* 0x0000040000047882 */ /* 0x000fe20000000000 */
[----:B------:R-:W-:Y:S01]  /*01b0*/  UMOV UR5, 0x1 ;  /* 0x0000000100057882 */ /* 0x000fe20000000000 */
[----:B------:R-:W-:Y:S02]  /*01c0*/  UMOV UR6, 0x4 ;  /* 0x0000000400067882 */ /* 0x000fe40000000000 */
[----:B------:R-:W-:-:S04]  /*01d0*/  UIADD3 UR6, -UR6, 0x100000, URZ ;  /* 0x0010000006067890 */ /* 0x000fc8000fffe13f */
[----:B------:R-:W-:Y:S02]  /*01e0*/  USHF.L.U32 UR7, UR6, 0xb, URZ ;  /* 0x0000000b06077899 */ /* 0x000fe4000800063f */
[----:B------:R-:W-:Y:S02]  /*01f0*/  USHF.L.U32 UR6, UR6, 0x1, URZ ;  /* 0x0000000106067899 */ /* 0x000fe4000800063f */
[----:B0-----:R-:W-:Y:S02]  /*0200*/  ULEA UR8, UR8, UR4, 0x18 ;  /* 0x0000000408087291 */ /* 0x001fe4000f8ec03f */
[----:B------:R-:W-:-:S04]  /*0210*/  UIADD3 UR4, -UR5, 0x100000, URZ ;  /* 0x0010000005047890 */ /* 0x000fc8000fffe13f */
[----:B------:R-:W-:Y:S02]  /*0220*/  USHF.L.U32 UR5, UR4, 0xb, URZ ;  /* 0x0000000b04057899 */ /* 0x000fe4000800063f */
[----:B------:R-:W-:Y:S01]  /*0230*/  USHF.L.U32 UR4, UR4, 0x1, URZ ;  /* 0x0000000104047899 */ /* 0x000fe2000800063f */
[----:B------:R-:W0:Y:S11]  /*0240*/  FENCE.VIEW.ASYNC.S ;  /* 0x00000000000073c6 */ /* 0x000e360000000000 */
[----:B0-----:R0:W1:Y:S01]  /*0250*/  SYNCS.EXCH.64 URZ, [UR8], UR4 ;  /* 0x00000004083f75b2 */ /* 0x0010620008000100 */
[----:B------:R0:W2:Y:S01]  /*0260*/  SYNCS.EXCH.64 URZ, [UR8+0x48], UR6 ;  /* 0x00004806083f75b2 */ /* 0x0000a20008000100 */
[----:B------:R0:W3:Y:S01]  /*0270*/  SYNCS.EXCH.64 URZ, [UR8+0x8], UR4 ;  /* 0x00000804083f75b2 */ /* 0x0000e20008000100 */
[----:B------:R0:W4:Y:S01]  /*0280*/  SYNCS.EXCH.64 URZ, [UR8+0x50], UR6 ;  /* 0x00005006083f75b2 */ /* 0x0001220008000100 */
[----:B------:R0:W0:Y:S01]  /*0290*/  SYNCS.EXCH.64 URZ, [UR8+0x10], UR4 ;  /* 0x00001004083f75b2 */ /* 0x0000220008000100 */
        /* <DEDUP_REMOVED lines=13> */
[----:B------:R-:W-:Y:S01]  /*0370*/  NOP ;  /* 0x0000000000007918 */ /* 0x000fe20000000000 */
.L_x_3:
[----:B0-----:R-:W-:Y:S05]  /*0380*/  BSYNC B0 ;  /* 0x0000000000007941 */ /* 0x001fea0003800000 */
.L_x_2:
[----:B------:R-:W-:Y:S01]  /*0390*/  SHF.R.S32.HI R9, RZ, 0x1f, R152 ;  /* 0x0000001fff097819 */ /* 0x000fe20000011498 */
[----:B------:R-:W0:Y:S01]  /*03a0*/  SHFL.IDX PT, R0, R0, RZ, 0x1f ;  /* 0x00001fff00007589 */ /* 0x000e2200000e0000 */
[----:B------:R-:W5:Y:S01]  /*03b0*/  S2UR UR8, SR_CTAID.X ;  /* 0x00000000000879c3 */ /* 0x000f620000002500 */
[----:B------:R-:W-:Y:S02]  /*03c0*/  ELECT P0, URZ, PT ;  /* 0x00000000003f782f */ /* 0x000fe40003800000 */
[----:B------:R-:W-:Y:S01]  /*03d0*/  LEA.HI R9, R9, R152, RZ, 0x7 ;  /* 0x0000009809097211 */ /* 0x000fe200078f38ff */
[----:B------:R-:W1:Y:S01]  /*03e0*/  S2R R4, SR_CTAID.Y ;  /* 0x0000000000047919 */ /* 0x000e620000002600 */
[----:B------:R-:W-:Y:S01]  /*03f0*/  SHF.R.S32.HI R6, RZ, 0x1f, R5 ;  /* 0x0000001fff067819 */ /* 0x000fe20000011405 */
[----:B------:R-:W-:Y:S01]  /*0400*/  ULDC UR4, c[0x0][0x150] ;  /* 0x0000540000047ab9 */ /* 0x000fe20000000800 */
[----:B------:R-:W-:Y:S01]  /*0410*/  LOP3.LUT R9, R9, 0xffffff80, RZ, 0xc0, !PT ;  /* 0xffffff8009097812 */ /* 0x000fe200078ec0ff */
[----:B------:R-:W-:Y:S01]  /*0420*/  NOP ;  /* 0x0000000000007918 */ /* 0x000fe20000000000 */
[----:B------:R-:W-:Y:S01]  /*0430*/  LEA.HI R6, R6, R5, RZ, 0x2 ;  /* 0x0000000506067211 */ /* 0x000fe200078f10ff */
[----:B------:R-:W2:Y:S01]  /*0440*/  LDC R12, c[0x0][0x144] ;  /* 0x00005100ff0c7b82 */ /* 0x000ea20000000800 */
[----:B------:R-:W-:Y:S01]  /*0450*/  IMAD.MOV.U32 R23, RZ, RZ, 0x1 ;  /* 0x00000001ff177424 */ /* 0x000fe200078e00ff */
[----:B------:R-:W-:Y:S01]  /*0460*/  NOP ;  /* 0x0000000000007918 */ /* 0x000fe20000000000 */
[----:B------:R-:W-:Y:S01]  /*0470*/  IMAD.IADD R8, R152, 0x1, -R9 ;  /* 0x0000000198087824 */ /* 0x000fe200078e0a09 */
[----:B------:R-:W-:-:S02]  /*0480*/  LOP3.LUT R6, R6, 0x3ffffffc, RZ, 0xc0, !PT ;  /* 0x3ffffffc06067812 */ /* 0x000fc400078ec0ff */
[----:B------:R-:W-:Y:S02]  /*0490*/  ISETP.NE.AND P3, PT, R2, RZ, PT ;  /* 0x000000ff0200720c */ /* 0x000fe40003f65270 */
[----:B------:R-:W-:Y:S01]  /*04a0*/  SHF.R.S32.HI R9, RZ, 0x1f, R8 ;  /* 0x0000001fff097819 */ /* 0x000fe20000011408 */
[----:B------:R-:W-:Y:S01]  /*04b0*/  IMAD.IADD R6, R5, 0x1, -R6 ;  /* 0x0000000105067824 */ /* 0x000fe200078e0a06 */
[----:B------:R-:W3:Y:S02]  /*04c0*/  LDC R14, c[0x0][0x140] ;  /* 0x00005000ff0e7b82 */ /* 0x000ee40000000800 */
[----:B------:R-:W-:Y:S02]  /*04d0*/  LEA.HI R9, R9, R8, RZ, 0x3 ;  /* 0x0000000809097211 */ /* 0x000fe400078f18ff */
[----:B0-----:R-:W-:Y:S02]  /*04e0*/  ISETP.NE.OR P0, PT, R0, RZ, !P0 ;  /* 0x000000ff0000720c */ /* 0x001fe40004705670 */
[----:B------:R-:W-:-:S02]  /*04f0*/  SHF.R.S32.HI R0, RZ, 0x3, R9 ;  /* 0x00000003ff007819 */ /* 0x000fc40000011409 */
[----:B------:R-:W-:Y:S02]  /*0500*/  SHF.R.S32.HI R9, RZ, 0x1f, R9 ;  /* 0x0000001fff097819 */ /* 0x000fe40000011409 */
[----:B-----5:R-:W-:Y:S02]  /*0510*/  I2FP.F32.U32 R10, UR8 ;  /* 0x00000008000a7c45 */ /* 0x020fe40008201000 */
[----:B------:R-:W-:-:S03]  /*0520*/  LEA.HI R9, R9, R0, RZ, 0x2 ;  /* 0x0000000009097211 */ /* 0x000fc600078f10ff */
[----:B------:R-:W-:Y:S01]  /*0530*/  FMUL R10, R10, UR4 ;  /* 0x000000040a0a7c20 */ /* 0x000fe20008400000 */
[----:B------:R-:W-:Y:S01]  /*0540*/  LOP3.LUT R9, R9, 0xfffffffc, RZ, 0xc0, !PT ;  /* 0xfffffffc09097812 */ /* 0x000fe200078ec0ff */
[----:B------:R-:W-:Y:S01]  /*0550*/  VOTEU.ALL UP0, P0 ;  /* 0x00000000003f7886 */ /* 0x000fe20000000000 */
[----:B-1----:R-:W-:Y:S01]  /*0560*/  I2FP.F32.U32 R13, R4 ;  /* 0x00000004000d7245 */ /* 0x002fe20000201000 */
[----:B------:R-:W-:Y:S01]  /*0570*/  ULDC UR4, c[0x0][0x154] ;  /* 0x0000550000047ab9 */ /* 0x000fe20000000800 */
[----:B------:R-:W-:Y:S01]  /*0580*/  VOTEU.ALL UP1, P0 ;  /* 0x00000000003f7886 */ /* 0x000fe20000020000 */
[----:B------:R-:W0:Y:S01]  /*0590*/  F2I.U32.TRUNC.NTZ R10, R10 ;  /* 0x0000000a000a7305 */ /* 0x000e22000020f000 */
[----:B------:R-:W-:Y:S01]  /*05a0*/  IMAD.IADD R9, R0, 0x1, -R9 ;  /* 0x0000000100097824 */ /* 0x000fe200078e0a09 */
[----:B------:R-:W1:Y:S01]  /*05b0*/  @!UP0 S2UR UR7, SR_CgaCtaId ;  /* 0x00000000000789c3 */ /* 0x000e620000008800 */
[----:B------:R-:W-:Y:S01]  /*05c0*/  FMUL R13, R13, UR4 ;  /* 0x000000040d0d7c20 */ /* 0x000fe20008400000 */
[----:B------:R-:W-:Y:S01]  /*05d0*/  SHF.R.S32.HI R0, RZ, 0x1f, R3 ;  /* 0x0000001fff007819 */ /* 0x000fe20000011403 */
[----:B------:R-:W-:Y:S01]  /*05e0*/  IMAD R144, R6, 0x4, R9 ;  /* 0x0000000406907824 */ /* 0x000fe200078e0209 */
[----:B------:R-:W-:Y:S01]  /*05f0*/  UMOV UR4, 0x20 ;  /* 0x0000002000047882 */ /* 0x000fe20000000000 */
[----:B------:R-:W-:Y:S01]  /*0600*/  @!UP0 UMOV UR6, 0x400 ;  /* 0x0000040000068882 */ /* 0x000fe20000000000 */
[----:B------:R-:W-:Y:S01]  /*0610*/  LEA.HI R0, R0, R3, RZ, 0x2 ;  /* 0x0000000300007211 */ /* 0x000fe200078f10ff */
[----:B------:R-:W5:Y:S01]  /*0620*/  F2I.U32.TRUNC.NTZ R13, R13 ;  /* 0x0000000d000d7305 */ /* 0x000f62000020f000 */
[----:B------:R-:W-:Y:S01]  /*0630*/  LEA.HI R6, R144, R144, RZ, 0x1 ;  /* 0x0000009090067211 */ /* 0x000fe200078f08ff */
[----:B------:R-:W4:Y:S01]  /*0640*/  LDC R9, c[0x0][0x148] ;  /* 0x00005200ff097b82 */ /* 0x000f220000000800 */
[----:B------:R-:W-:Y:S01]  /*0650*/  LOP3.LUT R0, R0, 0xfffffffc, RZ, 0xc0, !PT ;  /* 0xfffffffc00007812 */ /* 0x000fe200078ec0ff */
[----:B------:R-:W-:-:S04]  /*0660*/  @!UP0 UIADD3 UR4, -UR4, 0x100000, URZ ;  /* 0x0010000004048890 */ /* 0x000fc8000fffe13f */
[----:B------:R-:W-:Y:S02]  /*0670*/  @!UP0 USHF.L.U32 UR5, UR4, 0xb, URZ ;  /* 0x0000000b04058899 */ /* 0x000fe4000800063f */
[----:B------:R-:W-:Y:S01]  /*0680*/  @!UP0 USHF.L.U32 UR4, UR4, 0x1, URZ ;  /* 0x0000000104048899 */ /* 0x000fe2000800063f */
[----:B------:R-:W-:Y:S01]  /*0690*/  LOP3.LUT R11, R6, 0xfffffffe, RZ, 0xc0, !PT ;  /* 0xfffffffe060b7812 */ /* 0x000fe200078ec0ff */
[----:B0-----:R-:W-:Y:S01]  /*06a0*/  IMAD.MOV R15, RZ, RZ, -R10 ;  /* 0x000000ffff0f7224 */ /* 0x001fe200078e0a0a */
[----:B---3--:R-:W-:Y:S01]  /*06b0*/  ISETP.EQ.U32.AND P2, PT, R14, 0x1, PT ;  /* 0x000000010e00780c */ /* 0x008fe20003f42070 */
[----:B------:R-:W-:Y:S02]  /*06c0*/  IMAD.IADD R3, R3, 0x1, -R0 ;  /* 0x0000000103037824 */ /* 0x000fe400078e0a00 */
[----:B--2---:R-:W-:Y:S02]  /*06d0*/  IMAD R6, R12, R15, UR8 ;  /* 0x000000080c067e24 */ /* 0x004fe4000f8e020f */
[----:B------:R-:W-:Y:S01]  /*06e0*/  IMAD.IADD R11, R144, 0x1, -R11 ;  /* 0x00000001900b7824 */ /* 0x000fe200078e0a0b */
[----:B------:R-:W-:Y:S01]  /*06f0*/  ISETP.NE.AND P1, PT, R3, 0x3, PT ;  /* 0x000000030300780c */ /* 0x000fe20003f25270 */
[----:B-----5:R-:W-:-:S03]  /*0700*/  IMAD.MOV R24, RZ, RZ, -R13 ;  /* 0x000000ffff187224 */ /* 0x020fc600078e0a0d */
[----:B------:R-:W-:Y:S01]  /*0710*/  ISETP.NE.AND P4, PT, R11, R6, PT ;  /* 0x000000060b00720c */ /* 0x000fe20003f85270 */
[----:B------:R-:W-:Y:S01]  /*0720*/  IMAD.SHL.U32 R11, R144, 0x4, RZ ;  /* 0x00000004900b7824 */ /* 0x000fe200078e00ff */
[----:B-1----:R-:W-:Y:S01]  /*0730*/  @!UP0 ULEA UR6, UR7, UR6, 0x18 ;  /* 0x0000000607068291 */ /* 0x002fe2000f8ec03f */
[----:B------:R-:W-:Y:S01]  /*0740*/  ISETP.EQ.OR P1, PT, R3, RZ, !P1 ;  /* 0x000000ff0300720c */ /* 0x000fe20004f22670 */
[----:B------:R-:W-:Y:S01]  /*0750*/  VOTEU.ALL UP0, P0 ;  /* 0x00000000003f7886 */ /* 0x000fe20000000000 */
[----:B------:R-:W-:Y:S01]  /*0760*/  LOP3.LUT P0, RZ, R8, 0x7, RZ, 0xc0, !PT ;  /* 0x0000000708ff7812 */ /* 0x000fe2000780c0ff */
[----:B------:R-:W-:Y:S01]  /*0770*/  VIADD R8, R2, 0xffffffff ;  /* 0xffffffff02087836 */ /* 0x000fe20000000000 */
[----:B------:R-:W-:Y:S01]  /*0780*/  LOP3.LUT R144, R144, 0xc, R11, 0x78, !PT ;  /* 0x0000000c90907812 */ /* 0x000fe200078e780b */
[----:B----4-:R-:W-:Y:S01]  /*0790*/  IMAD R11, R9, R24, R4 ;  /* 0x00000018090b7224 */ /* 0x010fe200078e0204 */
[----:B------:R-:W-:Y:S02]  /*07a0*/  ISETP.EQ.AND P1, PT, R2, RZ, P1 ;  /* 0x000000ff0200720c */ /* 0x000fe40000f22270 */
[----:B------:R-:W-:-:S02]  /*07b0*/  ISETP.LT.U32.AND P0, PT, R144, 0x2, !P0 ;  /* 0x000000029000780c */ /* 0x000fc40004701070 */
[----:B------:R-:W-:Y:S01]  /*07c0*/  @P4 LEA.HI R0, R144, R144, RZ, 0x1 ;  /* 0x0000009090004211 */ /* 0x000fe200078f08ff */
[----:B------:R-:W0:Y:S02]  /*07d0*/  FENCE.VIEW.ASYNC.S ;  /* 0x00000000000073c6 */ /* 0x000e240000000000 */
[----:B0-----:R0:W1:Y:S01]  /*07e0*/  @!UP0 SYNCS.EXCH.64 URZ, [UR6+0xa0], UR4 ;  /* 0x0000a004063f85b2 */ /* 0x0010620008000100 */
[----:B------:R-:W-:Y:S02]  /*07f0*/  ISETP.GE.U32.AND P6, PT, R8, 0x2, PT ;  /* 0x000000020800780c */ /* 0x000fe40003fc6070 */
[----:B------:R-:W-:Y:S02]  /*0800*/  @P4 SHF.R.S32.HI R0, RZ, 0x1, R0 ;  /* 0x00000001ff004819 */ /* 0x000fe40000011400 */
[----:B------:R-:W-:Y:S02]  /*0810*/  SEL R18, RZ, 0x1, !P1 ;  /* 0x00000001ff127807 */ /* 0x000fe40004800000 */
[----:B------:R-:W-:-:S02]  /*0820*/  @P4 ISETP.NE.AND P5, PT, R0, R11, PT ;  /* 0x0000000b0000420c */ /* 0x000fc40003fa5270 */
[----:B------:R-:W-:Y:S02]  /*0830*/  SEL R0, RZ, 0x1, !P0 ;  /* 0x00000001ff007807 */ /* 0x000fe40004000000 */
[----:B------:R-:W-:Y:S02]  /*0840*/  @P4 SEL R23, RZ, 0x1, P5 ;  /* 0x00000001ff174807 */ /* 0x000fe40002800000 */
[----:B------:R-:W-:Y:S02]  /*0850*/  SEL R18, R18, 0x2, P6 ;  /* 0x0000000212127807 */ /* 0x000fe40003000000 */
[----:B------:R-:W-:Y:S01]  /*0860*/  LOP3.LUT R23, R23, R0, RZ, 0xc0, !PT ;  /* 0x0000000017177212 */ /* 0x000fe200078ec0ff */
[----:B------:R0:W2:Y:S01]  /*0870*/  @!UP1 SYNCS.EXCH.64 URZ, [UR6+0xa8], UR4 ;  /* 0x0000a804063f95b2 */ /* 0x0000a20008000100 */
[----:B------:R-:W-:Y:S01]  /*0880*/  LOP3.LUT R0, R152, 0x7f, RZ, 0xc0, !PT ;  /* 0x0000007f98007812 */ /* 0x000fe200078ec0ff */
[----:B------:R-:W-:Y:S01]  /*0890*/  NOP ;  /* 0x0000000000007918 */ /* 0x000fe20000000000 */
[----:B------:R-:W-:Y:S05]  /*08a0*/  @!P2 BRA `(.L_x_4) ;  /* 0x000000000008a947 */ /* 0x000fea0003800000 */
[----:B-12---:R-:W-:Y:S01]  /*08b0*/  UCGABAR_ARV ;  /* 0x00000000000079c7 */ /* 0x006fe20008000000 */
[----:B------:R-:W-:Y:S05]  /*08c0*/  BRA `(.L_x_5) ;  /* 0x0000000000047947 */ /* 0x000fea0003800000 */
.L_x_4:
[----:B-12---:R-:W-:Y:S01]  /*08d0*/  NOP ;  /* 0x0000000000007918 */ /* 0x006fe20000000000 */
.L_x_5:
[----:B------:R-:W1:Y:S01]  /*08e0*/  LDC R2, c[0x0][0x65c] ;  /* 0x00019700ff027b82 */ /* 0x000e620000000800 */
[----:B------:R-:W-:Y:S02]  /*08f0*/  IMAD.U32 R10, RZ, RZ, UR8 ;  /* 0x00000008ff0a7e24 */ /* 0x000fe4000f8e00ff */
[----:B------:R-:W-:Y:S01]  /*0900*/  IMAD.MOV.U32 R11, RZ, RZ, RZ ;  /* 0x000000ffff0b7224 */ /* 0x000fe200078e00ff */
[----:B-1----:R-:W-:-:S04]  /*0910*/  ISETP.NE.AND P1, PT, R2, 0x1, PT ;  /* 0x000000010200780c */ /* 0x002fc80003f25270 */
[----:B------:R-:W-:-:S09]  /*0920*/  P2R R5, PR, RZ, 0x2 ;  /* 0x00000002ff057803 */ /* 0x000fd20000000000 */
[----:B------:R-:W1:Y:S01]  /*0930*/  @P1 LDC R17, c[0x0][0x10] ;  /* 0x00000400ff111b82 */ /* 0x000e620000000800 */
[----:B------:R-:W-:Y:S02]  /*0940*/  @P1 IMAD.MOV.U32 R5, RZ, RZ, RZ ;  /* 0x000000ffff051224 */ /* 0x000fe400078e00ff */
[----:B------:R-:W-:-:S05]  /*0950*/  @P1 IMAD.MOV.U32 R15, RZ, RZ, RZ ;  /* 0x000000ffff0f1224 */ /* 0x000fca00078e00ff */
[----:B------:R-:W2:Y:S01]  /*0960*/  @!P1 LDC R13, c[0x0][0xc] ;  /* 0x00000300ff0d9b82 */ /* 0x000ea20000000800 */
[----:B0-----:R-:W-:Y:S01]  /*0970*/  ULDC UR4, c[0x0][0xc] ;  /* 0x0000030000047ab9 */ /* 0x001fe20000000800 */
[----:B------:R-:W-:Y:S01]  /*0980*/  ULDC UR5, c[0x0][0x10] ;  /* 0x0000040000057ab9 */ /* 0x000fe20000000800 */
[----:B------:R-:W-:Y:S01]  /*0990*/  ULDC UR6, c[0x0][0x14] ;  /* 0x0000050000067ab9 */ /* 0x000fe20000000800 */
[----:B------:R-:W-:-:S04]  /*09a0*/  UIMAD.WIDE.U32 UR4, UR4, UR5, URZ ;  /* 0x00000005040472a5 */ /* 0x000fc8000f8e003f */
[----:B------:R-:W-:Y:S02]  /*09b0*/  UIMAD.WIDE.U32 UR58, UR4, UR6, URZ ;  /* 0x00000006043a72a5 */ /* 0x000fe4000f8e003f */
[----:B------:R-:W-:-:S04]  /*09c0*/  UIMAD UR4, UR5, UR6, URZ ;  /* 0x00000006050472a4 */ /* 0x000fc8000f8e023f */
[----:B------:R-:W-:Y:S01]  /*09d0*/  UIADD3 UR4, UR59, UR4, URZ ;  /* 0x000000043b047290 */ /* 0x000fe2000fffe03f */
[----:B-1----:R-:W-:-:S05]  /*09e0*/  @P1 IMAD.WIDE.U32 R16, R17, UR8, R4 ;  /* 0x0000000811101c25 */ /* 0x002fca000f8e0004 */
[----:B------:R-:W-:Y:S02]  /*09f0*/  IMAD.U32 R19, RZ, RZ, UR4 ;  /* 0x00000004ff137e24 */ /* 0x000fe4000f8e00ff */
[----:B------:R-:W-:Y:S02]  /*0a00*/  @P1 IMAD.IADD R17, R17, 0x1, R15 ;  /* 0x0000000111111824 */ /* 0x000fe400078e020f */
[----:B--2---:R-:W-:-:S04]  /*0a10*/  @!P1 IMAD.WIDE.U32 R10, R4, R13, R10 ;  /* 0x0000000d040a9225 */ /* 0x004fc800078e000a */
[----:B------:R-:W-:Y:S02]  /*0a20*/  @!P1 IMAD.MOV.U32 R16, RZ, RZ, R10 ;  /* 0x000000ffff109224 */ /* 0x000fe400078e000a */
[----:B------:R-:W-:Y:S01]  /*0a30*/  @!P1 IMAD.MOV.U32 R17, RZ, RZ, R11 ;  /* 0x000000ffff119224 */ /* 0x000fe200078e000b */
[----:B------:R-:W-:Y:S06]  /*0a40*/  @!P2 BRA `(.L_x_6) ;  /* 0x00000000000ca947 */ /* 0x000fec0003800000 */
[----:B------:R-:W-:Y:S01]  /*0a50*/  UCGABAR_WAIT ;  /* 0x0000000000007dc7 */ /* 0x000fe20008000000 */
[----:B------:R-:W-:Y:S01]  /*0a60*/  CCTL.IVALL ;  /* 0x00000000ff00798f */ /* 0x000fe20002000000 */
[----:B------:R-:W-:Y:S05]  /*0a70*/  BRA `(.L_x_7) ;  /* 0x0000000000047947 */ /* 0x000fea0003800000 */
.L_x_6:
[----:B------:R-:W-:Y:S06]  /*0a80*/  BAR.SYNC.DEFER_BLOCKING 0x0 ;  /* 0x0000000000007b1d */ /* 0x000fec0000010000 */
.L_x_7:
[----:B------:R-:W-:Y:S05]  /*0a90*/  @!P3 BRA `(.L_x_8) ;  /* 0x0000009400f4b947 */ /* 0x000fea0003800000 */
[----:B------:R-:W-:-:S13]  /*0aa0*/  ISETP.GT.U32.AND P0, PT, R8, 0x1, PT ;  /* 0x000000010800780c */ /* 0x000fda0003f04070 */
[----:B------:R-:W-:Y:S05]  /*0ab0*/  @P0 EXIT ;  /* 0x000000000000094d */ /* 0x000fea0003800000 */
[----:B------:R-:W-:Y:S01]  /*0ac0*/  ULDC.64 UR4, c[0x0][0x650] ;  /* 0x0001940000047ab9 */ /* 0x000fe20000000a00 */
[----:B------:R-:W-:Y:S01]  /*0ad0*/  PRMT R3, RZ, 0x7610, R3 ;  /* 0x00007610ff037816 */ /* 0x000fe20000000003 */
[----:B------:R-:W-:Y:S01]  /*0ae0*/  IMAD.MOV.U32 R145, RZ, RZ, -0x1 ;  /* 0xffffffffff917424 */ /* 0x000fe200078e00ff */
[----:B------:R-:W-:Y:S01]  /*0af0*/  ISETP.GE.U32.AND P0, PT, R16, UR4, PT ;  /* 0x0000000410007c0c */ /* 0x000fe2000bf06070 */
[----:B------:R-:W-:Y:S02]  /*0b00*/  IMAD.MOV.U32 R146, RZ, RZ, -0x1 ;  /* 0xffffffffff927424 */ /* 0x000fe400078e00ff */
[----:B------:R-:W-:Y:S01]  /*0b10*/  IMAD.MOV.U32 R22, RZ, RZ, -0x1 ;  /* 0xffffffffff167424 */ /* 0x000fe200078e00ff */
[----:B------:R-:W-:-:S13]  /*0b20*/  ISETP.GE.U32.AND.EX P0, PT, R17, UR5, PT, P0 ;  /* 0x0000000511007c0c */ /* 0x000fda000bf06100 */
[----:B------:R-:W-:Y:S05]  /*0b30*/  @P0 BRA `(.L_x_9) ;  /* 0x00000004002c0947 */ /* 0x000fea0003800000 */
[----:B------:R-:W0:Y:S01]  /*0b40*/  LDC.64 R26, c[0x0][0x628] ;  /* 0x00018a00ff1a7b82 */ /* 0x000e220000000a00 */
[----:B------:R-:W-:Y:S02]  /*0b50*/  IMAD.MOV.U32 R10, RZ, RZ, R16 ;  /* 0x000000ffff0a7224 */ /* 0x000fe400078e0010 */
[----:B------:R-:W-:-:S05]  /*0b60*/  IMAD.MOV.U32 R11, RZ, RZ, R17 ;  /* 0x000000ffff0b7224 */ /* 0x000fca00078e0011 */
[----:B------:R-:W1:Y:S08]  /*0b70*/  LDC R8, c[0x0][0x630] ;  /* 0x00018c00ff087b82 */ /* 0x000e700000000800 */
[----:B------:R-:W2:Y:S01]  /*0b80*/  LDC.64 R28, c[0x0][0x620] ;  /* 0x00018800ff1c7b82 */ /* 0x000ea20000000a00 */
[----:B0-----:R-:W-:-:S04]  /*0b90*/  ISETP.NE.U32.AND P0, PT, R26, RZ, PT ;  /* 0x000000ff1a00720c */ /* 0x001fc80003f05070 */
[----:B------:R-:W-:-:S13]  /*0ba0*/  ISETP.NE.AND.EX P0, PT, R27, RZ, PT, P0 ;  /* 0x000000ff1b00720c */ /* 0x000fda0003f05300 */
[----:B-12---:R-:W-:Y:S05]  /*0bb0*/  @!P0 BRA `(.L_x_10) ;  /* 0x0000000000288947 */ /* 0x006fea0003800000 */
[----:B------:R-:W0:Y:S02]  /*0bc0*/  LDC R3, c[0x0][0x634] ;  /* 0x00018d00ff037b82 */ /* 0x000e240000000800 */
[----:B0-----:R-:W-:-:S05]  /*0bd0*/  IADD3 R3, P0, R16, R3, RZ ;  /* 0x0000000310037210 */ /* 0x001fca0007f1e0ff */
[----:B------:R-:W-:-:S04]  /*0be0*/  IMAD.X R21, RZ, RZ, R17, P0 ;  /* 0x000000ffff157224 */ /* 0x000fc800000e0611 */
[----:B------:R-:W-:-:S04]  /*0bf0*/  IMAD.WIDE.U32 R10, R21, R26, RZ ;  /* 0x0000001a150a7225 */ /* 0x000fc800078e00ff */
[----:B------:R-:W-:-:S04]  /*0c00*/  IMAD.WIDE.U32 R12, P0, R3, R27, R10 ;  /* 0x0000001b030c7225 */ /* 0x000fc8000780000a */
[----:B------:R-:W-:-:S04]  /*0c10*/  IMAD.WIDE.U32 R10, R3, R26, RZ ;  /* 0x0000001a030a7225 */ /* 0x000fc800078e00ff */
[----:B------:R-:W-:Y:S01]  /*0c20*/  IMAD.X R15, RZ, RZ, RZ, P0 ;  /* 0x000000ffff0f7224 */ /* 0x000fe200000e06ff */
[----:B------:R-:W-:Y:S01]  /*0c30*/  IADD3 RZ, P0, R11, R12, RZ ;  /* 0x0000000c0bff7210 */ /* 0x000fe20007f1e0ff */
[----:B------:R-:W-:-:S04]  /*0c40*/  IMAD.MOV.U32 R14, RZ, RZ, R13 ;  /* 0x000000ffff0e7224 */ /* 0x000fc800078e000d */
[----:B------:R-:W-:-:S08]  /*0c50*/  IMAD.WIDE.U32.X R10, R21, R27, R14, P0 ;  /* 0x0000001b150a7225 */ /* 0x000fd000000e040e */
.L_x_10:
[----:B------:R-:W0:Y:S01]  /*0c60*/  LDC.64 R30, c[0x0][0x640] ;  /* 0x00019000ff1e7b82 */ /* 0x000e220000000a00 */
[--C-:B------:R-:W-:Y:S01]  /*0c70*/  SHF.R.U64 R32, R10, R8, R11.reuse ;  /* 0x000000080a207219 */ /* 0x100fe2000000120b */
[----:B------:R-:W-:Y:S01]  /*0c80*/  IMAD R33, R9, R24, R4 ;  /* 0x0000001809217224 */ /* 0x000fe200078e0204 */
[----:B------:R-:W-:Y:S01]  /*0c90*/  SHF.R.U32.HI R3, RZ, R8, R11 ;  /* 0x00000008ff037219 */ /* 0x000fe2000001160b */
[----:B------:R-:W-:Y:S01]  /*0ca0*/  IMAD.MOV.U32 R25, RZ, RZ, 0x1 ;  /* 0x00000001ff197424 */ /* 0x000fe200078e00ff */
[----:B------:R-:W-:-:S03]  /*0cb0*/  IADD3 R5, P0, RZ, -R32, RZ ;  /* 0x80000020ff057210 */ /* 0x000fc60007f1e0ff */
[----:B------:R-:W1:Y:S02]  /*0cc0*/  LDC R12, c[0x0][0x618] ;  /* 0x00018600ff0c7b82 */ /* 0x000e640000000800 */
[----:B------:R-:W-:Y:S02]  /*0cd0*/  IMAD.X R3, RZ, RZ, ~R3, P0 ;  /* 0x000000ffff037224 */ /* 0x000fe400000e0e03 */
[----:B------:R-:W-:-:S04]  /*0ce0*/  IMAD.WIDE.U32 R10, R5, R28, R16 ;  /* 0x0000001c050a7225 */ /* 0x000fc800078e0010 */
[----:B------:R-:W2:Y:S01]  /*0cf0*/  LDC R20, c[0x0][0x608] ;  /* 0x00018200ff147b82 */ /* 0x000ea20000000800 */
[----:B------:R-:W-:Y:S02]  /*0d00*/  IMAD R8, R3, R28, RZ ;  /* 0x0000001c03087224 */ /* 0x000fe400078e02ff */
[----:B------:R-:W-:Y:S02]  /*0d10*/  IMAD.MOV.U32 R3, RZ, RZ, -0x1 ;  /* 0xffffffffff037424 */ /* 0x000fe400078e00ff */
[----:B------:R-:W-:-:S03]  /*0d20*/  IMAD R5, R5, R29, R8 ;  /* 0x0000001d05057224 */ /* 0x000fc600078e0208 */
[----:B------:R-:W3:Y:S01]  /*0d30*/  LDC R26, c[0x0][0x658] ;  /* 0x00019600ff1a7b82 */ /* 0x000ee20000000800 */
[----:B------:R-:W-:Y:S01]  /*0d40*/  IMAD.IADD R5, R11, 0x1, R5 ;  /* 0x000000010b057824 */ /* 0x000fe200078e0205 */
[----:B0-----:R-:W-:-:S04]  /*0d50*/  ISETP.NE.U32.AND P0, PT, R30, RZ, PT ;  /* 0x000000ff1e00720c */ /* 0x001fc80003f05070 */
[----:B------:R-:W-:Y:S02]  /*0d60*/  ISETP.NE.AND.EX P0, PT, R31, RZ, PT, P0 ;  /* 0x000000ff1f00720c */ /* 0x000fe40003f05300 */
[----:B------:R-:W0:Y:S01]  /*0d70*/  LDC R22, c[0x0][0x600] ;  /* 0x00018000ff167b82 */ /* 0x000e220000000800 */
[-CC-:B-1----:R-:W-:Y:S02]  /*0d80*/  SHF.R.U64 R14, R10, R12.reuse, R5.reuse ;  /* 0x0000000c0a0e7219 */ /* 0x182fe40000001205 */
[----:B------:R-:W-:-:S05]  /*0d90*/  SHF.R.U32.HI R5, RZ, R12, R5 ;  /* 0x0000000cff057219 */ /* 0x000fca0000011605 */
[----:B------:R-:W1:Y:S01]  /*0da0*/  LDC R15, c[0x0][0x648] ;  /* 0x00019200ff0f7b82 */ /* 0x000e620000000800 */
[-CC-:B--2---:R-:W-:Y:S02]  /*0db0*/  SHF.R.U64 R29, R14, R20.reuse, R5.reuse ;  /* 0x000000140e1d7219 */ /* 0x184fe40000001205 */
[----:B------:R-:W-:-:S05]  /*0dc0*/  SHF.R.U32.HI R5, RZ, R20, R5 ;  /* 0x00000014ff057219 */ /* 0x000fca0000011605 */
[----:B------:R-:W2:Y:S01]  /*0dd0*/  LDC R21, c[0x0][0x638] ;  /* 0x00018e00ff157b82 */ /* 0x000ea20000000800 */
[-CC-:B---3--:R-:W-:Y:S02]  /*0de0*/  SHF.R.U64 R20, R29, R26.reuse, R5.reuse ;  /* 0x0000001a1d147219 */ /* 0x188fe40000001205 */
[-C--:B------:R-:W-:Y:S02]  /*0df0*/  SHF.L.U32 R3, R3, R26.reuse, RZ ;  /* 0x0000001a03037219 */ /* 0x080fe400000006ff */
[----:B------:R-:W-:Y:S01]  /*0e00*/  SHF.R.U32.HI R5, RZ, R26, R5 ;  /* 0x0000001aff057219 */ /* 0x000fe20000011605 */
[----:B------:R-:W-:Y:S01]  /*0e10*/  IMAD.MOV.U32 R4, RZ, RZ, R20 ;  /* 0x000000ffff047224 */ /* 0x000fe200078e0014 */
[----:B------:R-:W-:Y:S01]  /*0e20*/  LOP3.LUT R12, RZ, R3, RZ, 0x33, !PT ;  /* 0x00000003ff0c7212 */ /* 0x000fe200078e33ff */
[----:B------:R-:W3:Y:S01]  /*0e30*/  LDC R27, c[0x0][0x610] ;  /* 0x00018400ff1b7b82 */ /* 0x000ee20000000800 */
[----:B------:R-:W-:Y:S05]  /*0e40*/  @!P0 BRA `(.L_x_11) ;  /* 0x0000000000288947 */ /* 0x000fea0003800000 */
[----:B------:R-:W4:Y:S02]  /*0e50*/  LDC R3, c[0x0][0x64c] ;  /* 0x00019300ff037b82 */ /* 0x000f240000000800 */
[----:B----4-:R-:W-:-:S05]  /*0e60*/  IADD3 R3, P0, R20, R3, RZ ;  /* 0x0000000314037210 */ /* 0x010fca0007f1e0ff */
        /* <DEDUP_REMOVED lines=8> */
.L_x_11:
[----:B-1----:R-:W-:Y:S01]  /*0ef0*/  SHF.R.U64 R4, R4, R15, R5 ;  /* 0x0000000f04047219 */ /* 0x002fe20000001205 */
[----:B0-----:R-:W-:Y:S01]  /*0f00*/  VIADD R5, R22, 0xffffffff ;  /* 0xffffffff16057836 */ /* 0x001fe20000000000 */
[----:B------:R-:W-:Y:S02]  /*0f10*/  SHF.L.U32 R3, R25, R26, RZ ;  /* 0x0000001a19037219 */ /* 0x000fe400000006ff */
[----:B------:R-:W-:Y:S01]  /*0f20*/  LOP3.LUT R12, R29, R12, RZ, 0xc0, !PT ;  /* 0x0000000c1d0c7212 */ /* 0x000fe200078ec0ff */
[----:B------:R-:W-:Y:S01]  /*0f30*/  IMAD.MOV R8, RZ, RZ, -R4 ;  /* 0x000000ffff087224 */ /* 0x000fe200078e0a04 */
[----:B------:R-:W-:Y:S02]  /*0f40*/  SEL R6, R6, R33, !P1 ;  /* 0x0000002106067207 */ /* 0x000fe40004800000 */
[----:B------:R-:W-:Y:S01]  /*0f50*/  LOP3.LUT R5, R14, R5, RZ, 0xc0, !PT ;  /* 0x000000050e057212 */ /* 0x000fe200078ec0ff */
[----:B------:R-:W-:Y:S02]  /*0f60*/  IMAD R9, R3, R4, R12 ;  /* 0x0000000403097224 */ /* 0x000fe400078e020c */
[----:B--2---:R-:W-:-:S02]  /*0f70*/  IMAD R3, R8, R21, R20 ;  /* 0x0000001508037224 */ /* 0x004fc400078e0214 */
[----:B---3--:R-:W-:Y:S02]  /*0f80*/  IMAD R6, R9, R27, R6 ;  /* 0x0000001b09067224 */ /* 0x008fe400078e0206 */
[----:B------:R-:W-:Y:S02]  /*0f90*/  IMAD R145, R3, R22, R5 ;  /* 0x0000001603917224 */ /* 0x000fe400078e0205 */
[----:B------:R-:W-:Y:S02]  /*0fa0*/  IMAD.MOV.U32 R4, RZ, RZ, 0x1 ;  /* 0x00000001ff047424 */ /* 0x000fe400078e00ff */
[----:B------:R-:W-:Y:S01]  /*0fb0*/  IMAD.MOV.U32 R22, RZ, RZ, R32 ;  /* 0x000000ffff167224 */ /* 0x000fe200078e0020 */
[----:B------:R-:W-:Y:S02]  /*0fc0*/  SEL R146, R145, R6, !P1 ;  /* 0x0000000691927207 */ /* 0x000fe40004800000 */
[----:B------:R-:W-:Y:S02]  /*0fd0*/  PRMT R3, R4, 0x7610, R3 ;  /* 0x0000761004037816 */ /* 0x000fe40000000003 */
[----:B------:R-:W-:-:S07]  /*0fe0*/  SEL R145, R6, R145, !P1 ;  /* 0x0000009106917207 */ /* 0x000fce0004800000 */
.L_x_9:
[----:B------:R-:W-:-:S08]  /*0ff0*/  NOP ;  /* 0x0000000000007918 */ /* 0x000fd00000000000 */
[----:B------:R-:W0:Y:S02]  /*1000*/  USETMAXREG.TRY_ALLOC.CTAPOOL UP0, 0xe8 ;  /* 0x000000e8000079c8 */ /* 0x000e240008000600 */
[----:B0-----:R-:W-:-:S13]  /*1010*/  PLOP3.LUT P0, PT, PT, PT, UP0, 0x80, 0x0 ;  /* 0x000000000000781c */ /* 0x001fda0003f0f008 */
[----:B------:R-:W-:Y:S05]  /*1020*/  @!P0 BRA `(.L_x_9) ;  /* 0xfffffffc00f08947 */ /* 0x000fea000383ffff */
[----:B------:R-:W-:Y:S01]  /*1030*/  ULDC.64 UR4, c[0x0][0x598] ;  /* 0x0001660000047ab9 */ /* 0x000fe20000000a00 */
[----:B------:R-:W-:Y:S01]  /*1040*/  ULDC.64 UR36, c[0x0][0x208] ;  /* 0x0000820000247ab9 */ /* 0x000fe20000000a00 */
[----:B------:R-:W-:-:S04]  /*1050*/  ISETP.NE.U32.AND P0, PT, RZ, UR4, PT ;  /* 0x00000004ff007c0c */ /* 0x000fc8000bf05070 */
[----:B------:R-:W-:-:S13]  /*1060*/  ISETP.NE.AND.EX P0, PT, RZ, UR5, PT, P0 ;  /* 0x00000005ff007c0c */ /* 0x000fda000bf05300 */
[----:B------:R-:W-:Y:S05]  /*1070*/  @!P0 BRA `(.L_x_12) ;  /* 0x00000000001c8947 */ /* 0x000fea0003800000 */
[----:B------:R-:W0:Y:S02]  /*1080*/  LDC.64 R4, c[0x0][0x598] ;  /* 0x00016600ff047b82 */ /* 0x000e240000000a00 */
[----:B0-----:R-:W2:Y:S02]  /*1090*/  LDG.E.64 R4, desc[UR36][R4.64] ;  /* 0x0000002404047981 */ /* 0x001ea4000c1e1b00 */
[----:B--2---:R-:W-:-:S04]  /*10a0*/  ISETP.NE.U32.AND P0, PT, R4, RZ, PT ;  /* 0x000000ff0400720c */ /* 0x004fc80003f05070 */
[----:B------:R-:W-:-:S13]  /*10b0*/  ISETP.NE.AND.EX P0, PT, R5, RZ, PT, P0 ;  /* 0x000000ff0500720c */ /* 0x000fda0003f05300 */
[----:B------:R-:W-:Y:S05]  /*10c0*/  @!P0 BRA `(.L_x_12) ;  /* 0x0000000000088947 */ /* 0x000fea0003800000 */
[----:B------:R0:W5:Y:S01]  /*10d0*/  LD.E R147, desc[UR36][R4.64] ;  /* 0x0000002404937980 */ /* 0x000162000c101900 */
[----:B------:R-:W-:Y:S05]  /*10e0*/  BRA `(.L_x_13) ;  /* 0x0000000000247947 */ /* 0x000fea0003800000 */
.L_x_12:
[----:B------:R-:W-:Y:S02]  /*10f0*/  ULDC.64 UR4, c[0x0][0x588] ;  /* 0x0001620000047ab9 */ /* 0x000fe40000000a00 */
[----:B------:R-:W-:-:S04]  /*1100*/  ISETP.NE.U32.AND P0, PT, RZ, UR4, PT ;  /* 0x00000004ff007c0c */ /* 0x000fc8000bf05070 */
[----:B------:R-:W-:-:S13]  /*1110*/  ISETP.NE.AND.EX P0, PT, RZ, UR5, PT, P0 ;  /* 0x00000005ff007c0c */ /* 0x000fda000bf05300 */
[----:B------:R-:W-:Y:S05]  /*1120*/  @!P0 BRA `(.L_x_14) ;  /* 0x00000000000c8947 */ /* 0x000fea0003800000 */
[----:B------:R-:W0:Y:S02]  /*1130*/  LDC.64 R4, c[0x0][0x588] ;  /* 0x00016200ff047b82 */ /* 0x000e240000000a00 */
[----:B0-----:R1:W5:Y:S01]  /*1140*/  LDG.E R147, desc[UR36][R4.64] ;  /* 0x0000002404937981 */ /* 0x001362000c1e1900 */
[----:B------:R-:W-:Y:S05]  /*1150*/  BRA `(.L_x_13) ;  /* 0x0000000000087947 */ /* 0x000fea0003800000 */
.L_x_14:
[----:B------:R-:W-:Y:S02]  /*1160*/  ULDC UR4, c[0x0][0x580] ;  /* 0x0001600000047ab9 */ /* 0x000fe40000000800 */
[----:B------:R-:W-:-:S07]  /*1170*/  IMAD.U32 R147, RZ, RZ, UR4 ;  /* 0x00000004ff937e24 */ /* 0x000fce000f8e00ff */
.L_x_13:
[----:B------:R-:W-:Y:S02]  /*1180*/  ULDC.64 UR4, c[0x0][0x5a0] ;  /* 0x0001680000047ab9 */ /* 0x000fe40000000a00 */
[----:B------:R-:W-:-:S04]  /*1190*/  ISETP.NE.U32.AND P0, PT, RZ, UR4, PT ;  /* 0x00000004ff007c0c */ /* 0x000fc8000bf05070 */
[----:B------:R-:W-:-:S13]  /*11a0*/  ISETP.NE.AND.EX P0, PT, RZ, UR5, PT, P0 ;  /* 0x00000005ff007c0c */ /* 0x000fda000bf05300 */
[----:B------:R-:W-:Y:S05]  /*11b0*/  @!P0 BRA `(.L_x_15) ;  /* 0x00000000001c8947 */ /* 0x000fea0003800000 */
[----:B01----:R-:W0:Y:S02]  /*11c0*/  LDC.64 R4, c[0x0][0x5a0] ;  /* 0x00016800ff047b82 */ /* 0x003e240000000a00 */
[----:B0-----:R-:W2:Y:S02]  /*11d0*/  LDG.E.64 R4, desc[UR36][R4.64] ;  /* 0x0000002404047981 */ /* 0x001ea4000c1e1b00 */
[----:B--2---:R-:W-:-:S04]  /*11e0*/  ISETP.NE.U32.AND P0, PT, R4, RZ, PT ;  /* 0x000000ff0400720c */ /* 0x004fc80003f05070 */
[----:B------:R-:W-:-:S13]  /*11f0*/  ISETP.NE.AND.EX P0, PT, R5, RZ, PT, P0 ;  /* 0x000000ff0500720c */ /* 0x000fda0003f05300 */
[----:B------:R-:W-:Y:S05]  /*1200*/  @!P0 BRA `(.L_x_15) ;  /* 0x0000000000088947 */ /* 0x000fea0003800000 */
[----:B------:R0:W5:Y:S01]  /*1210*/  LD.E R150, desc[UR36][R4.64] ;  /* 0x0000002404967980 */ /* 0x000162000c101900 */
[----:B------:R-:W-:Y:S05]  /*1220*/  BRA `(.L_x_16) ;  /* 0x0000000000247947 */ /* 0x000fea0003800000 */
.L_x_15:
[----:B------:R-:W-:Y:S02]  /*1230*/  ULDC.64 UR4, c[0x0][0x590] ;  /* 0x0001640000047ab9 */ /* 0x000fe40000000a00 */
[----:B------:R-:W-:-:S04]  /*1240*/  ISETP.NE.U32.AND P0, PT, RZ, UR4, PT ;  /* 0x00000004ff007c0c */ /* 0x000fc8000bf05070 */
[----:B------:R-:W-:-:S13]  /*1250*/  ISETP.NE.AND.EX P0, PT, RZ, UR5, PT, P0 ;  /* 0x00000005ff007c0c */ /* 0x000fda000bf05300 */
[----:B------:R-:W-:Y:S05]  /*1260*/  @!P0 BRA `(.L_x_17) ;  /* 0x00000000000c8947 */ /* 0x000fea0003800000 */
[----:B------:R-:W2:Y:S02]  /*1270*/  LDC.64 R150, c[0x0][0x590] ;  /* 0x00016400ff967b82 */ /* 0x000ea40000000a00 */
[----:B--2---:R2:W5:Y:S01]  /*1280*/  LDG.E R150, desc[UR36][R150.64] ;  /* 0x0000002496967981 */ /* 0x004562000c1e1900 */
[----:B------:R-:W-:Y:S05]  /*1290*/  BRA `(.L_x_16) ;  /* 0x0000000000087947 */ /* 0x000fea0003800000 */
.L_x_17:
[----:B------:R-:W-:Y:S02]  /*12a0*/  ULDC UR4, c[0x0][0x584] ;  /* 0x0001610000047ab9 */ /* 0x000fe40000000800 */
[----:B------:R-:W-:-:S07]  /*12b0*/  IMAD.U32 R150, RZ, RZ, UR4 ;  /* 0x00000004ff967e24 */ /* 0x000fce000f8e00ff */
.L_x_16:
[----:B------:R-:W-:-:S13]  /*12c0*/  LOP3.LUT P0, RZ, R3, 0xff, RZ, 0xc0, !PT ;  /* 0x000000ff03ff7812 */ /* 0x000fda000780c0ff */
[----:B------:R-:W-:Y:S05]  /*12d0*/  @!P0 EXIT ;  /* 0x000000000000894d */ /* 0x000fea0003800000 */
[----:B------:R-:W-:Y:S01]  /*12e0*/  ULDC.64 UR6, c[0x0][0x288] ;  /* 0x0000a20000067ab9 */ /* 0x000fe20000000a00 */
[----:B------:R-:W-:Y:S01]  /*12f0*/  SHF.R.U32.HI R3, RZ, 0x1, R0 ;  /* 0x00000001ff037819 */ /* 0x000fe20000011600 */
[----:B------:R-:W-:Y:S01]  /*1300*/  UIADD3 UR4, UR7, 0x3f, URZ ;  /* 0x0000003f07047890 */ /* 0x000fe2000fffe03f */
[----:B------:R-:W-:Y:S01]  /*1310*/  SHF.R.U32.HI R0, RZ, 0x2, R152 ;  /* 0x00000002ff007819 */ /* 0x000fe20000011698 */
[----:B------:R-:W-:Y:S01]  /*1320*/  IMAD.U32 R6, RZ, RZ, UR6 ;  /* 0x00000006ff067e24 */ /* 0x000fe2000f8e00ff */
[----:B------:R-:W-:Y:S01]  /*1330*/  LOP3.LUT R7, R7, 0x1, RZ, 0xc0, !PT ;  /* 0x0000000107077812 */ /* 0x000fe200078ec0ff */
[----:B------:R-:W-:Y:S01]  /*1340*/  USHF.R.S32.HI UR5, URZ, 0x1f, UR4 ;  /* 0x0000001f3f057899 */ /* 0x000fe20008011404 */
[----:B------:R-:W-:Y:S01]  /*1350*/  LOP3.LUT R3, R3, 0x30, RZ, 0xc0, !PT ;  /* 0x0000003003037812 */ /* 0x000fe200078ec0ff */
[----:B------:R-:W-:Y:S01]  /*1360*/  IMAD.MOV.U32 R149, RZ, RZ, RZ ;  /* 0x000000ffff957224 */ /* 0x000fe200078e00ff */
[----:B------:R-:W-:Y:S01]  /*1370*/  LOP3.LUT R0, R0, 0x7, RZ, 0xc0, !PT ;  /* 0x0000000700007812 */ /* 0x000fe200078ec0ff */
[----:B------:R-:W-:Y:S01]  /*1380*/  ULEA.HI UR5, UR5, UR4, URZ, 0x6 ;  /* 0x0000000405057291 */ /* 0x000fe2000f8f303f */
[----:B01----:R-:W-:Y:S01]  /*1390*/  IMAD.SHL.U32 R5, R7, 0x40, RZ ;  /* 0x0000004007057824 */ /* 0x003fe200078e00ff */
[C---:B--2---:R-:W-:Y:S01]  /*13a0*/  LOP3.LUT R151, R152.reuse, 0x3, RZ, 0xc0, !PT ;  /* 0x0000000398977812 */ /* 0x044fe200078ec0ff */
[----:B------:R-:W-:Y:S01]  /*13b0*/  ULDC UR4, c[0x0][0x284] ;  /* 0x0000a10000047ab9 */ /* 0x000fe20000000800 */
[----:B------:R-:W-:Y:S01]  /*13c0*/  USHF.R.S32.HI UR60, URZ, 0x6, UR5 ;  /* 0x000000063f3c7899 */ /* 0x000fe20008011405 */
[-CC-:B------:R-:W-:Y:S01]  /*13d0*/  IADD3 R4, RZ, -R3.reuse, -R0.reuse ;  /* 0x80000003ff047210 */ /* 0x180fe20007ffe800 */
[----:B------:R-:W-:Y:S01]  /*13e0*/  IMAD.SHL.U32 R152, R152, 0x2, RZ ;  /* 0x0000000298987824 */ /* 0x000fe200078e00ff */
[----:B------:R-:W-:Y:S01]  /*13f0*/  LOP3.LUT R0, R5, 0x40, R0, 0xe2, !PT ;  /* 0x0000004005007812 */ /* 0x000fe200078ee200 */
[----:B------:R-:W-:Y:S01]  /*1400*/  UISETP.LT.AND UP0, UPT, UR60, 0x1, UPT ;  /* 0x000000013c00788c */ /* 0x000fe2000bf01270 */
[----:B------:R-:W-:Y:S01]  /*1410*/  IMAD R151, R151, -0x2, R6 ;  /* 0xfffffffe97977824 */ /* 0x000fe200078e0206 */
[----:B------:R-:W-:Y:S01]  /*1420*/  UMOV UR57, URZ ;  /* 0x0000003f00397c82 */ /* 0x000fe20008000000 */
[----:B------:R-:W-:Y:S01]  /*1430*/  IMAD R4, R7, -0x40, R4 ;  /* 0xffffffc007047824 */ /* 0x000fe200078e0204 */
[----:B------:R-:W-:Y:S01]  /*1440*/  USEL UR61, UR60, 0x1, UP0 ;  /* 0x000000013c3d7887 */ /* 0x000fe20008000000 */
[----:B------:R-:W-:Y:S01]  /*1450*/  LOP3.LUT R148, R0, R3, RZ, 0xfc, !PT ;  /* 0x0000000300947212 */ /* 0x000fe200078efcff */
[----:B------:R-:W-:Y:S01]  /*1460*/  UMOV UR39, URZ ;  /* 0x0000003f00277c82 */ /* 0x000fe20008000000 */
[----:B------:R-:W-:Y:S01]  /*1470*/  VIADD R153, R4, UR4 ;  /* 0x0000000404997c36 */ /* 0x000fe20008000000 */
[----:B------:R-:W-:-:S12]  /*1480*/  UIADD3 UR61, UR60, -UR61, URZ ;  /* 0x8000003d3c3d7290 */ /* 0x000fd8000fffe03f */
.L_x_279:
[----:B0-----:R-:W0:Y:S01]  /*1490*/  S2R R0, SR_TID.X ;  /* 0x0000000000007919 */ /* 0x001e220000002100 */
[----:B-1----:R-:W1:Y:S01]  /*14a0*/  S2UR UR7, SR_CgaCtaId ;  /* 0x00000000000779c3 */ /* 0x002e620000008800 */
[----:B------:R-:W-:Y:S02]  /*14b0*/  UMOV UR6, 0x400 ;  /* 0x0000040000067882 */ /* 0x000fe40000000000 */
[----:B-1----:R-:W-:Y:S01]  /*14c0*/  ULEA UR6, UR7, UR6, 0x18 ;  /* 0x0000000607067291 */ /* 0x002fe2000f8ec03f */
[----:B0-----:R-:W-:-:S04]  /*14d0*/  LOP3.LUT R0, R0, 0x80, RZ, 0xc0, !PT ;  /* 0x0000008000007812 */ /* 0x001fc800078ec0ff */
[----:B------:R-:W-:-:S06]  /*14e0*/  SHF.R.U32.HI R0, RZ, 0x7, R0 ;  /* 0x00000007ff007819 */ /* 0x000fcc0000011600 */
[----:B------:R-:W0:Y:S02]  /*14f0*/  SHFL.IDX PT, R0, R0, RZ, 0x1f ;  /* 0x00001fff00007589 */ /* 0x000e2400000e0000 */
[----:B0-----:R-:W-:-:S13]  /*1500*/  R2UR UR4, R0 ;  /* 0x00000000000472ca */ /* 0x001fda00000e0000 */
[----:B------:R-:W-:-:S04]  /*1510*/  ULEA.HI UR5, UR4, UR4, URZ, 0x1 ;  /* 0x0000000404057291 */ /* 0x000fc8000f8f083f */
[----:B------:R-:W-:-:S04]  /*1520*/  ULOP3.LUT UR5, UR5, 0xffffe, URZ, 0xc0, !UPT ;  /* 0x000ffffe05057892 */ /* 0x000fc8000f8ec03f */
[----:B------:R-:W-:-:S03]  /*1530*/  UIADD3 UR5, UR4, -UR5, URZ ;  /* 0x8000000504057290 */ /* 0x000fc6000fffe03f */
[----:B------:R-:W-:Y:S01]  /*1540*/  ULDC UR4, c[0x0][0x28c] ;  /* 0x0000a30000047ab9 */ /* 0x000fe20000000800 */
[----:B------:R-:W-:Y:S01]  /*1550*/  ULEA UR5, UR5, UR6, 0xc ;  /* 0x0000000605057291 */ /* 0x000fe2000f8e603f */
[----:B------:R-:W-:-:S03]  /*1560*/  ISETP.LT.AND P0, PT, RZ, UR4, PT ;  /* 0x00000004ff007c0c */ /* 0x000fc6000bf01270 */
[----:B------:R-:W-:-:S04]  /*1570*/  UIADD3 UR5, UR5, 0x180, URZ ;  /* 0x0000018005057890 */ /* 0x000fc8000fffe03f */
[----:B------:R-:W-:-:S04]  /*1580*/  USHF.R.U32.HI UR5, URZ, 0x4, UR5 ;  /* 0x000000043f057899 */ /* 0x000fc80008011605 */
[----:B------:R-:W-:-:S04]  /*1590*/  ULOP3.LUT UR5, UR5, 0x3fff, URZ, 0xc0, !UPT ;  /* 0x00003fff05057892 */ /* 0x000fc8000f8ec03f */
[----:B------:R-:W-:Y:S01]  /*15a0*/  ULOP3.LUT UR38, UR5, 0x10000, URZ, 0xfc, !UPT ;  /* 0x0001000005267892 */ /* 0x000fe2000f8efc3f */
[----:B--2-4-:R-:W-:Y:S11]  /*15b0*/  @P0 BRA `(.L_x_18) ;  /* 0x0000000000400947 */ /* 0x014ff60003800000 */
[----:B------:R-:W-:Y:S01]  /*15c0*/  MOV R0, 0x0 ;  /* 0x0000000000007802 */ /* 0x000fe20000000f00 */
[----:B------:R-:W-:Y:S01]  /*15d0*/  ULDC.64 UR4, c[0x4][0x68] ;  /* 0x01001a0000047ab9 */ /* 0x000fe20000000a00 */
[----:B------:R-:W-:Y:S01]  /*15e0*/  ULDC.64 UR6, c[0x4][0x8] ;  /* 0x0100020000067ab9 */ /* 0x000fe20000000a00 */
[----:B------:R-:W-:Y:S01]  /*15f0*/  IMAD.U32 R4, RZ, RZ, UR4 ;  /* 0x00000004ff047e24 */ /* 0x000fe2000f8e00ff */
[----:B------:R0:W1:Y:S01]  /*1600*/  LDC.64 R14, c[0x4][R0] ;  /* 0x01000000000e7b82 */ /* 0x0000620000000a00 */
[----:B------:R-:W-:Y:S01]  /*1610*/  IMAD.U32 R5, RZ, RZ, UR5 ;  /* 0x00000005ff057e24 */ /* 0x000fe2000f8e00ff */
[----:B------:R-:W-:Y:S01]  /*1620*/  ULDC.64 UR4, c[0x4][0x70] ;  /* 0x01001c0000047ab9 */ /* 0x000fe20000000a00 */
[----:B------:R-:W-:Y:S02]  /*1630*/  IMAD.U32 R10, RZ, RZ, UR6 ;  /* 0x00000006ff0a7e24 */ /* 0x000fe4000f8e00ff */
[----:B------:R-:W-:Y:S02]  /*1640*/  IMAD.U32 R6, RZ, RZ, UR4 ;  /* 0x00000004ff067e24 */ /* 0x000fe4000f8e00ff */
[----:B------:R-:W-:-:S02]  /*1650*/  IMAD.U32 R7, RZ, RZ, UR5 ;  /* 0x00000005ff077e24 */ /* 0x000fc4000f8e00ff */
[----:B------:R-:W-:Y:S02]  /*1660*/  IMAD.U32 R11, RZ, RZ, UR7 ;  /* 0x00000007ff0b7e24 */ /* 0x000fe4000f8e00ff */
[----:B------:R-:W-:Y:S02]  /*1670*/  IMAD.MOV.U32 R8, RZ, RZ, 0x1e1 ;  /* 0x000001e1ff087424 */ /* 0x000fe400078e00ff */
[----:B------:R-:W-:Y:S02]  /*1680*/  IMAD.MOV.U32 R12, RZ, RZ, 0x1 ;  /* 0x00000001ff0c7424 */ /* 0x000fe400078e00ff */
[----:B0-----:R-:W-:-:S07]  /*1690*/  IMAD.MOV.U32 R13, RZ, RZ, RZ ;  /* 0x000000ffff0d7224 */ /* 0x001fce00078e00ff */
[----:B------:R-:W-:-:S07]  /*16a0*/  LEPC R20, `(.L_x_18) ;  /* 0x000000001014794e */ /* 0x000fce0000000000 */
[----:B-1---5:R-:W-:Y:S05]  /*16b0*/  CALL.ABS.NOINC R14 ;  /* 0x000000000e007343 */ /* 0x022fea0003c00000 */
.L_x_18:
[----:B------:R-:W-:-:S04]  /*16c0*/  LOP3.LUT R0, R18, 0x1, RZ, 0xfc, !PT ;  /* 0x0000000112007812 */ /* 0x000fc800078efcff */
[----:B------:R-:W-:-:S13]  /*16d0*/  ISETP.NE.AND P0, PT, R0, 0x3, PT ;  /* 0x000000030000780c */ /* 0x000fda0003f05270 */
[----:B------:R-:W-:Y:S05]  /*16e0*/  @!P0 BRA `(.L_x_19) ;  /* 0x0000000000048947 */ /* 0x000fea0003800000 */
[----:B------:R-:W-:Y:S01]  /*16f0*/  BPT.TRAP 0x1 ;  /* 0x000000040000795c */ /* 0x000fe20000300000 */
.L_x_19:
[----:B------:R-:W0:Y:S01]  /*1700*/  S2UR UR5, SR_CgaCtaId ;  /* 0x00000000000579c3 */ /* 0x000e220000008800 */
[----:B------:R-:W-:Y:S01]  /*1710*/  UMOV UR4, 0x400 ;  /* 0x0000040000047882 */ /* 0x000fe20000000000 */
[----:B------:R-:W-:Y:S02]  /*1720*/  IMAD.U32 R0, RZ, RZ, UR57 ;  /* 0x00000039ff007e24 */ /* 0x000fe4000f8e00ff */
[----:B------:R-:W-:-:S03]  /*1730*/  IMAD.U32 R3, RZ, RZ, UR39 ;  /* 0x00000027ff037e24 */ /* 0x000fc6000f8e00ff */
[----:B------:R-:W-:Y:S01]  /*1740*/  SHF.L.U32 R0, R0, 0x1f, RZ ;  /* 0x0000001f00007819 */ /* 0x000fe200000006ff */
[----:B0-----:R-:W-:-:S06]  /*1750*/  ULEA UR4, UR5, UR4, 0x18 ;  /* 0x0000000405047291 */ /* 0x001fcc000f8ec03f */
[----:B------:R-:W-:-:S04]  /*1760*/  IMAD.U32 R6, RZ, RZ, UR4 ;  /* 0x00000004ff067e24 */ /* 0x000fc8000f8e00ff */
[----:B------:R-:W-:-:S04]  /*1770*/  IMAD R3, R3, 0x8, R6 ;  /* 0x0000000803037824 */ /* 0x000fc800078e0206 */
[----:B------:R0:W1:Y:S01]  /*1780*/  SYNCS.PHASECHK.TRANS64.TRYWAIT P1, [R3+URZ], R0 ;  /* 0x00000000030075a7 */ /* 0x000062000802017f */
[----:B------:R-:W-:Y:S05]  /*1790*/  @!P0 BRA `(.L_x_20) ;  /* 0x0000000000048947 */ /* 0x000fea0003800000 */
[----:B------:R-:W-:Y:S01]  /*17a0*/  BPT.TRAP 0x1 ;  /* 0x000000040000795c */ /* 0x000fe20000300000 */
.L_x_20:
[----:B------:R-:W-:-:S05]  /*17b0*/  IMAD.U32 R4, RZ, RZ, UR61 ;  /* 0x0000003dff047e24 */ /* 0x000fca000f8e00ff */
[----:B------:R-:W-:Y:S01]  /*17c0*/  ISETP.GE.AND P2, PT, R4, 0x1, PT ;  /* 0x000000010400780c */ /* 0x000fe20003f46270 */
[----:B-1----:R-:W-:-:S12]  /*17d0*/  @P1 BRA `(.L_x_21) ;  /* 0x0000000000081947 */ /* 0x002fd80003800000 */
[----:B------:R-:W1:Y:S02]  /*17e0*/  SYNCS.PHASECHK.TRANS64.TRYWAIT P1, [R3+URZ], R0 ;  /* 0x00000000030075a7 */ /* 0x000e64000802017f */
[----:B-1----:R-:W-:Y:S05]  /*17f0*/  @!P1 BRA `(.L_x_22) ;  /* 0x000000a000a49947 */ /* 0x002fea0003800000 */
.L_x_21:
[----:B------:R-:W-:Y:S05]  /*1800*/  WARPSYNC.ALL ;  /* 0x0000000000007948 */ /* 0x000fea0003800000 */
[----:B------:R-:W-:Y:S01]  /*1810*/  R2UR UR4, R6 ;  /* 0x00000000060472ca */ /* 0x000fe200000e0000 */
[----:B------:R-:W-:Y:S01]  /*1820*/  ULEA UR16, UR39, UR38, 0x9 ;  /* 0x0000002627107291 */ /* 0x000fe2000f8e483f */
[----:B------:R-:W-:Y:S01]  /*1830*/  WARPGROUP.ARRIVE ;  /* 0x00000000000079c5 */ /* 0x000fe20000000000 */
[----:B------:R-:W-:Y:S01]  /*1840*/  UMOV UR17, 0x80000020 ;  /* 0x8000002000117882 */ /* 0x000fe20000000000 */
[----:B------:R-:W-:Y:S01]  /*1850*/  UMOV UR19, 0x80000020 ;  /* 0x8000002000137882 */ /* 0x000fe20000000000 */
[----:B------:R-:W-:Y:S01]  /*1860*/  UMOV UR21, UR17 ;  /* 0x0000001100157c82 */ /* 0x000fe20008000000 */
[----:B------:R-:W-:Y:S01]  /*1870*/  UMOV UR23, 0x80000020 ;  /* 0x8000002000177882 */ /* 0x000fe20000000000 */
[----:B------:R-:W-:Y:S01]  /*1880*/  UMOV UR25, UR17 ;  /* 0x0000001100197c82 */ /* 0x000fe20008000000 */
[----:B------:R-:W-:Y:S01]  /*1890*/  UMOV UR20, UR16 ;  /* 0x0000001000147c82 */ /* 0x000fe20008000000 */
[----:B------:R-:W-:Y:S01]  /*18a0*/  UMOV UR24, UR16 ;  /* 0x0000001000187c82 */ /* 0x000fe20008000000 */
[----:B------:R-:W-:Y:S01]  /*18b0*/  UMOV UR27, 0x80000020 ;  /* 0x80000020001b7882 */ /* 0x000fe20000000000 */
[----:B------:R-:W-:Y:S01]  /*18c0*/  UMOV UR28, UR16 ;  /* 0x00000010001c7c82 */ /* 0x000fe20008000000 */
[----:B------:R-:W-:Y:S01]  /*18d0*/  UMOV UR29, UR17 ;  /* 0x00000011001d7c82 */ /* 0x000fe20008000000 */
[----:B------:R-:W-:Y:S01]  /*18e0*/  UIADD3 UR4, UR4, 0x12180, URZ ;  /* 0x0001218004047890 */ /* 0x000fe2000fffe03f */
[----:B------:R-:W-:Y:S01]  /*18f0*/  UMOV UR31, 0x80000020 ;  /* 0x80000020001f7882 */ /* 0x000fe20000000000 */
[----:B------:R-:W-:-:S02]  /*1900*/  UMOV UR40, UR16 ;  /* 0x0000001000287c82 */ /* 0x000fc40008000000 */
[----:B------:R-:W-:Y:S01]  /*1910*/  USHF.R.U32.HI UR4, URZ, 0x4, UR4 ;  /* 0x000000043f047899 */ /* 0x000fe20008011604 */
[----:B------:R-:W-:Y:S01]  /*1920*/  UMOV UR41, UR17 ;  /* 0x0000001100297c82 */ /* 0x000fe20008000000 */
[----:B------:R-:W-:Y:S02]  /*1930*/  UMOV UR43, 0x80000020 ;  /* 0x80000020002b7882 */ /* 0x000fe40000000000 */
[----:B------:R-:W-:Y:S01]  /*1940*/  ULOP3.LUT UR4, UR4, 0x3fff, URZ, 0xc0, !UPT ;  /* 0x00003fff04047892 */ /* 0x000fe2000f8ec03f */
[----:B------:R-:W-:Y:S01]  /*1950*/  UMOV UR5, UR17 ;  /* 0x0000001100057c82 */ /* 0x000fe20008000000 */
[----:B------:R-:W-:Y:S02]  /*1960*/  UMOV UR7, 0x80000020 ;  /* 0x8000002000077882 */ /* 0x000fe40000000000 */
[----:B------:R-:W-:Y:S01]  /*1970*/  ULOP3.LUT UR56, UR4, 0x10000, URZ, 0xfc, !UPT ;  /* 0x0001000004387892 */ /* 0x000fe2000f8efc3f */
[----:B------:R-:W-:Y:S02]  /*1980*/  UMOV UR32, UR16 ;  /* 0x0000001000207c82 */ /* 0x000fe40008000000 */
[----:B------:R-:W-:Y:S01]  /*1990*/  UMOV UR4, UR16 ;  /* 0x0000001000047c82 */ /* 0x000fe20008000000 */
[----:B------:R-:W-:Y:S01]  /*19a0*/  UIMAD UR54, UR39, 0x3c0, UR56 ;  /* 0x000003c0273678a4 */ /* 0x000fe2000f8e0238 */
[----:B------:R-:W-:Y:S01]  /*19b0*/  UMOV UR33, UR17 ;  /* 0x0000001100217c82 */ /* 0x000fe20008000000 */
[----:B------:R-:W-:-:S02]  /*19c0*/  UMOV UR35, 0x80000020 ;  /* 0x8000002000237882 */ /* 0x000fc40000000000 */
[----:B------:R-:W-:Y:S02]  /*19d0*/  UIADD3 UR6, UR54, 0x40, URZ ;  /* 0x0000004036067890 */ /* 0x000fe4000fffe03f */
[----:B------:R-:W-:Y:S02]  /*19e0*/  UIADD3 UR22, UR54, 0x80, URZ ;  /* 0x0000008036167890 */ /* 0x000fe4000fffe03f */
[----:B------:R-:W-:Y:S01]  /*19f0*/  UMOV UR18, UR54 ;  /* 0x0000003600127c82 */ /* 0x000fe20008000000 */
[----:B------:R-:W-:Y:S01]  /*1a00*/  UIADD3 UR26, UR54, 0xc0, URZ ;  /* 0x000000c0361a7890 */ /* 0x000fe2000fffe03f */
[----:B------:R-:W-:Y:S01]  /*1a10*/  IGMMA.64x16x32.S8.S8 R136, gdesc[UR16], RZ, !UPT, gsb0 ;  /* 0x00600000108879f1 */ /* 0x000fe2000c0410ff */
[----:B------:R-:W-:Y:S01]  /*1a20*/  UMOV UR18, UR6 ;  /* 0x0000000600127c82 */ /* 0x000fe20008000000 */
[----:B------:R-:W-:Y:S01]  /*1a30*/  UMOV UR19, 0x80000020 ;  /* 0x8000002000137882 */ /* 0x000fe20000000000 */
[----:B------:R-:W-:Y:S02]  /*1a40*/  UIADD3 UR30, UR54, 0x100, URZ ;  /* 0x00000100361e7890 */ /* 0x000fe4000fffe03f */
[----:B------:R-:W-:-:S02]  /*1a50*/  UIADD3 UR42, UR54, 0x140, URZ ;  /* 0x00000140362a7890 */ /* 0x000fc4000fffe03f */
[----:B------:R-:W-:Y:S02]  /*1a60*/  UIADD3 UR6, UR54, 0x180, URZ ;  /* 0x0000018036067890 */ /* 0x000fe4000fffe03f */
[----:B------:R-:W-:Y:S02]  /*1a70*/  UIADD3 UR34, UR54, 0x1c0, URZ ;  /* 0x000001c036227890 */ /* 0x000fe4000fffe03f */
[----:B------:R-:W-:Y:S02]  /*1a80*/  UIADD3 UR10, UR16, 0x2, URZ ;  /* 0x00000002100a7890 */ /* 0x000fe4000fffe03f */
[----:B------:R-:W-:Y:S01]  /*1a90*/  UMOV UR8, UR16 ;  /* 0x0000001000087c82 */ /* 0x000fe20008000000 */
[----:B------:R-:W-:Y:S01]  /*1aa0*/  UMOV UR9, UR17 ;  /* 0x0000001100097c82 */ /* 0x000fe20008000000 */
[----:B------:R-:W-:Y:S01]  /*1ab0*/  UMOV UR11, 0x80000020 ;  /* 0x80000020000b7882 */ /* 0x000fe20000000000 */
[----:B------:R-:W-:Y:S01]  /*1ac0*/  UIADD3 UR14, UR54, 0x240, URZ ;  /* 0x00000240360e7890 */ /* 0x000fe2000fffe03f */
[----:B------:R-:W-:Y:S01]  /*1ad0*/  UMOV UR12, UR16 ;  /* 0x00000010000c7c82 */ /* 0x000fe20008000000 */
[----:B------:R-:W-:Y:S01]  /*1ae0*/  UMOV UR13, UR17 ;  /* 0x00000011000d7c82 */ /* 0x000fe20008000000 */
[----:B------:R-:W-:Y:S01]  /*1af0*/  UMOV UR15, 0x80000020 ;  /* 0x80000020000f7882 */ /* 0x000fe20000000000 */
[----:B------:R-:W-:Y:S01]  /*1b00*/  UIADD3 UR46, UR54, 0x282, URZ ;  /* 0x00000282362e7890 */ /* 0x000fe2000fffe03f */
[----:B------:R-:W-:Y:S01]  /*1b10*/  UMOV UR47, 0x80000020 ;  /* 0x80000020002f7882 */ /* 0x000fe20000000000 */
[----:B------:R-:W-:Y:S01]  /*1b20*/  UIADD3 UR50, UR54, 0x2c2, URZ ;  /* 0x000002c236327890 */ /* 0x000fe2000fffe03f */
[----:B------:R-:W-:Y:S01]  /*1b30*/  UMOV UR51, 0x80000020 ;  /* 0x8000002000337882 */ /* 0x000fe20000000000 */
[----:B------:R-:W-:Y:S01]  /*1b40*/  UMOV UR55, 0x80000020 ;  /* 0x8000002000377882 */ /* 0x000fe20000000000 */
[----:B------:R-:W-:-:S02]  /*1b50*/  WARPGROUP.DEPBAR.LE gsb0, 0x0 ;  /* 0x00008000000079c5 */ /* 0x000fc40000010000 */
[----:B------:R-:W-:-:S06]  /*1b60*/  WARPGROUP.ARRIVE ;  /* 0x00000000000079c5 */ /* 0x000fcc0000000000 */
[----:B------:R-:W-:Y:S01]  /*1b70*/  IGMMA.64x16x32.S8.S8 R128, gdesc[UR16], RZ, !UPT, gsb0 ;  /* 0x00600000108079f1 */ /* 0x000fe2000c0410ff */
[----:B------:R-:W-:Y:S01]  /*1b80*/  UIADD3 UR18, UR54, 0x280, URZ ;  /* 0x0000028036127890 */ /* 0x000fe2000fffe03f */
[----:B------:R-:W-:Y:S01]  /*1b90*/  UMOV UR19, 0x80000020 ;  /* 0x8000002000137882 */ /* 0x000fe20000000000 */
[----:B------:R-:W-:Y:S02]  /*1ba0*/  WARPGROUP.DEPBAR.LE gsb0, 0x0 ;  /* 0x00008000000079c5 */ /* 0x000fe40000010000 */
[----:B------:R-:W-:-:S06]  /*1bb0*/  WARPGROUP.ARRIVE ;  /* 0x00000000000079c5 */ /* 0x000fcc0000000000 */
[----:B------:R-:W-:Y:S01]  /*1bc0*/  IGMMA.64x16x32.S8.S8 R120, gdesc[UR20], RZ, !UPT, gsb0 ;  /* 0x00600000147879f1 */ /* 0x000fe2000c0410ff */
[----:B------:R-:W-:Y:S01]  /*1bd0*/  UIADD3 UR22, UR54, 0x2c0, URZ ;  /* 0x000002c036167890 */ /* 0x000fe2000fffe03f */
[----:B------:R-:W-:Y:S01]  /*1be0*/  UMOV UR20, UR16 ;  /* 0x0000001000147c82 */ /* 0x000fe20008000000 */
[----:B------:R-:W-:Y:S01]  /*1bf0*/  UMOV UR21, UR17 ;  /* 0x0000001100157c82 */ /* 0x000fe20008000000 */
        /* <DEDUP_REMOVED lines=27> */
[----:B------:R-:W-:Y:S01]  /*1db0*/  UMOV UR5, 0x80000020 ;  /* 0x8000002000057882 */ /* 0x000fe20000000000 */
[----:B------:R-:W-:Y:S01]  /*1dc0*/  UMOV UR7, 0x80000020 ;  /* 0x8000002000077882 */ /* 0x000fe20000000000 */
[----:B------:R-:W-:Y:S01]  /*1dd0*/  UMOV UR44, UR4 ;  /* 0x00000004002c7c82 */ /* 0x000fe20008000000 */
[----:B------:R-:W-:Y:S02]  /*1de0*/  UMOV UR45, UR5 ;  /* 0x00000005002d7c82 */ /* 0x000fe40008000000 */
[----:B------:R-:W-:Y:S01]  /*1df0*/  UMOV UR10, UR6 ;  /* 0x00000006000a7c82 */ /* 0x000fe20008000000 */
[----:B------:R-:W-:Y:S01]  /*1e00*/  UIADD3 UR6, UR54, 0x2, URZ ;  /* 0x0000000236067890 */ /* 0x000fe2000fffe03f */
[----:B------:R-:W-:Y:S01]  /*1e10*/  UMOV UR48, UR4 ;  /* 0x0000000400307c82 */ /* 0x000fe20008000000 */
[----:B------:R-:W-:Y:S01]  /*1e20*/  UMOV UR49, UR5 ;  /* 0x0000000500317c82 */ /* 0x000fe20008000000 */
[----:B------:R-:W-:Y:S01]  /*1e30*/  UMOV UR52, UR4 ;  /* 0x0000000400347c82 */ /* 0x000fe20008000000 */
[----:B------:R-:W-:Y:S01]  /*1e40*/  UMOV UR53, UR5 ;  /* 0x0000000500357c82 */ /* 0x000fe20008000000 */
[----:B------:R-:W-:-:S02]  /*1e50*/  WARPGROUP.DEPBAR.LE gsb0, 0x0 ;  /* 0x00008000000079c5 */ /* 0x000fc40000010000 */
        /* <DEDUP_REMOVED lines=57> */
[----:B------:R-:W-:Y:S01]  /*21f0*/  IGMMA.64x16x32.S8.S8 R136, gdesc[UR4], R136, gsb0 ;  /* 0x00600000048879f1 */ /* 0x000fe20008041088 */
[----:B------:R-:W-:Y:S01]  /*2200*/  UMOV UR6, UR10 ;  /* 0x0000000a00067c82 */ /* 0x000fe20008000000 */
[----:B------:R-:W-:Y:S01]  /*2210*/  UMOV UR7, 0x80000020 ;  /* 0x8000002000077882 */ /* 0x000fe20000000000 */
[----:B------:R-:W-:Y:S01]  /*2220*/  UMOV UR10, UR14 ;  /* 0x0000000e000a7c82 */ /* 0x000fe20008000000 */
[----:B------:R-:W-:Y:S01]  /*2230*/  UMOV UR14, UR18 ;  /* 0x00000012000e7c82 */ /* 0x000fe20008000000 */
[----:B------:R-:W-:Y:S02]  /*2240*/  WARPGROUP.DEPBAR.LE gsb0, 0x0 ;  /* 0x00008000000079c5 */ /* 0x000fe40000010000 */
[----:B------:R-:W-:-:S06]  /*2250*/  WARPGROUP.ARRIVE ;  /* 0x00000000000079c5 */ /* 0x000fcc0000000000 */
[----:B------:R-:W-:Y:S01]  /*2260*/  IGMMA.64x16x32.S8.S8 R128, gdesc[UR4], R128, gsb0 ;  /* 0x00600000048079f1 */ /* 0x000fe20008041080 */
[----:B------:R-:W-:Y:S01]  /*2270*/  UIADD3 UR6, UR54, 0x102, URZ ;  /* 0x0000010236067890 */ /* 0x000fe2000fffe03f */
[----:B------:R-:W-:-:S06]  /*2280*/  UMOV UR7, 0x80000020 ;  /* 0x8000002000077882 */ /* 0x000fcc0000000000 */
[----:B------:R-:W-:Y:S01]  /*2290*/  UMOV UR18, UR6 ;  /* 0x0000000600127c82 */ /* 0x000fe20008000000 */
[----:B------:R-:W-:Y:S01]  /*22a0*/  UIADD3 UR6, UR54, 0x302, URZ ;  /* 0x0000030236067890 */ /* 0x000fe2000fffe03f */
[----:B------:R-:W-:Y:S02]  /*22b0*/  WARPGROUP.DEPBAR.LE gsb0, 0x0 ;  /* 0x00008000000079c5 */ /* 0x000fe40000010000 */
[----:B------:R-:W-:-:S06]  /*22c0*/  WARPGROUP.ARRIVE ;  /* 0x00000000000079c5 */ /* 0x000fcc0000000000 */
[----:B------:R-:W-:Y:S01]  /*22d0*/  IGMMA.64x16x32.S8.S8 R120, gdesc[UR8], R120, gsb0 ;  /* 0x00600000087879f1 */ /* 0x000fe20008041078 */
[----:B------:R-:W-:Y:S02]  /*22e0*/  UIADD3 UR8, UR54, 0x342, URZ ;  /* 0x0000034236087890 */ /* 0x000fe4000fffe03f */
[----:B------:R-:W-:-:S03]  /*22f0*/  UIADD3 UR9, UR54, 0x382, URZ ;  /* 0x0000038236097890 */ /* 0x000fc6000fffe03f */
[----:B------:R-:W-:Y:S02]  /*2300*/  UMOV UR54, UR6 ;  /* 0x0000000600367c82 */ /* 0x000fe40008000000 */
[----:B------:R-:W-:Y:S01]  /*2310*/  UMOV UR6, UR8 ;  /* 0x0000000800067c82 */ /* 0x000fe20008000000 */
[----:B------:R-:W-:Y:S02]  /*2320*/  WARPGROUP.DEPBAR.LE gsb0, 0x0 ;  /* 0x00008000000079c5 */ /* 0x000fe40000010000 */
[----:B------:R-:W-:-:S06]  /*2330*/  WARPGROUP.ARRIVE ;  /* 0x00000000000079c5 */ /* 0x000fcc0000000000 */
[----:B------:R-:W-:Y:S03]  /*2340*/  IGMMA.64x16x32.S8.S8 R112, gdesc[UR12], R112, gsb0 ;  /* 0x006000000c7079f1 */ /* 0x000fe60008041070 */
        /* <DEDUP_REMOVED lines=29> */
[----:B------:R-:W-:Y:S01]  /*2520*/  IGMMA.64x16x32.S8.S8 R32, gdesc[UR4], R32, gsb0 ;  /* 0x00600000042079f1 */ /* 0x000fe20008041020 */
[----:B------:R-:W-:Y:S01]  /*2530*/  UMOV UR6, UR9 ;  /* 0x0000000900067c82 */ /* 0x000fe20008000000 */
[----:B------:R-:W-:Y:S01]  /*2540*/  UMOV UR7, 0x80000020 ;  /* 0x8000002000077882 */ /* 0x000fe20000000000 */
[----:B------:R-:W-:Y:S02]  /*2550*/  WARPGROUP.DEPBAR.LE gsb0, 0x0 ;  /* 0x00008000000079c5 */ /* 0x000fe40000010000 */
[----:B------:R-:W-:-:S06]  /*2560*/  WARPGROUP.ARRIVE ;  /* 0x00000000000079c5 */ /* 0x000fcc0000000000 */
[----:B------:R-:W-:Y:S03]  /*2570*/  IGMMA.64x16x32.S8.S8 R24, gdesc[UR4], R24, gsb0 ;  /* 0x00600000041879f1 */ /* 0x000fe60008041018 */
[----:B------:R-:W-:Y:S02]  /*2580*/  WARPGROUP.DEPBAR.LE gsb0, 0x0 ;  /* 0x00008000000079c5 */ /* 0x000fe40000010000 */
[----:B------:R-:W-:Y:S05]  /*2590*/  @!P2 BRA `(.L_x_23) ;  /* 0x0000000c00e4a947 */ /* 0x000fea0003800000 */
[----:B------:R-:W-:Y:S01]  /*25a0*/  UIADD3 UR4, UR39, 0x1, URZ ;  /* 0x0000000127047890 */ /* 0x000fe2000fffe03f */
[----:B01----:R-:W-:Y:S02]  /*25b0*/  IMAD.U32 R0, RZ, RZ, UR61 ;  /* 0x0000003dff007e24 */ /* 0x003fe4000f8e00ff */
[----:B------:R-:W-:Y:S01]  /*25c0*/  IMAD.U32 R3, RZ, RZ, UR39 ;  /* 0x00000027ff037e24 */ /* 0x000fe2000f8e00ff */
[----:B------:R-:W-:-:S04]  /*25d0*/  UISETP.NE.AND UP0, UPT, UR4, 0x9, UPT ;  /* 0x000000090400788c */ /* 0x000fc8000bf05270 */
[----:B------:R-:W-:Y:S02]  /*25e0*/  USEL UR5, URZ, 0x1, UP0 ;  /* 0x000000013f057887 */ /* 0x000fe40008000000 */
[----:B------:R-:W-:Y:S02]  /*25f0*/  USEL UR4, UR4, URZ, UP0 ;  /* 0x0000003f04047287 */ /* 0x000fe40008000000 */
[----:B------:R-:W-:-:S06]  /*2600*/  ULOP3.LUT UR5, UR57, UR5, URZ, 0x3c, !UPT ;  /* 0x0000000539057292 */ /* 0x000fcc000f8e3c3f */
[----:B------:R-:W-:-:S07]  /*2610*/  IMAD.U32 R7, RZ, RZ, UR5 ;  /* 0x00000005ff077e24 */ /* 0x000fce000f8e00ff */
.L_x_30:
[----:B------:R-:W-:Y:S05]  /*2620*/  @!P0 BRA `(.L_x_24) ;  /* 0x0000000000048947 */ /* 0x000fea0003800000 */
[----:B------:R-:W-:Y:S01]  /*2630*/  BPT.TRAP 0x1 ;  /* 0x000000040000795c */ /* 0x000fe20000300000 */
.L_x_24:
[----:B------:R-:W0:Y:S01]  /*2640*/  S2UR UR6, SR_CgaCtaId ;  /* 0x00000000000679c3 */ /* 0x000e220000008800 */
[----:B------:R-:W-:Y:S01]  /*2650*/  UMOV UR5, 0x400 ;  /* 0x0000040000057882 */ /* 0x000fe20000000000 */
[----:B------:R-:W-:Y:S01]  /*2660*/  IMAD.U32 R5, RZ, RZ, UR4 ;  /* 0x00000004ff057e24 */ /* 0x000fe2000f8e00ff */
[----:B------:R-:W-:Y:S01]  /*2670*/  SHF.L.U32 R4, R7, 0x1f, RZ ;  /* 0x0000001f07047819 */ /* 0x000fe200000006ff */
[----:B0-----:R-:W-:-:S06]  /*2680*/  ULEA UR5, UR6, UR5, 0x18 ;  /* 0x0000000506057291 */ /* 0x001fcc000f8ec03f */
[----:B------:R-:W-:-:S04]  /*2690*/  IMAD.U32 R6, RZ, RZ, UR5 ;  /* 0x00000005ff067e24 */ /* 0x000fc8000f8e00ff */
[----:B------:R-:W-:-:S04]  /*26a0*/  IMAD R5, R5, 0x8, R6 ;  /* 0x0000000805057824 */ /* 0x000fc800078e0206 */
[----:B------:R0:W1:Y:S01]  /*26b0*/  SYNCS.PHASECHK.TRANS64.TRYWAIT P1, [R5+URZ], R4 ;  /* 0x00000004050075a7 */ /* 0x000062000802017f */
[----:B------:R-:W-:Y:S05]  /*26c0*/  @!P0 BRA `(.L_x_25) ;  /* 0x0000000000048947 */ /* 0x000fea0003800000 */
[----:B------:R-:W-:Y:S01]  /*26d0*/  BPT.TRAP 0x1 ;  /* 0x000000040000795c */ /* 0x000fe20000300000 */
.L_x_25:
[----:B-1----:R-:W-:Y:S05]  /*26e0*/  @P1 BRA `(.L_x_26) ;  /* 0x0000000000081947 */ /* 0x002fea0003800000 */
[----:B------:R-:W1:Y:S02]  /*26f0*/  SYNCS.PHASECHK.TRANS64.TRYWAIT P1, [R5+URZ], R4 ;  /* 0x00000004050075a7 */ /* 0x000e64000802017f */
[----:B-1----:R-:W-:Y:S05]  /*2700*/  @!P1 BRA `(.L_x_27) ;  /* 0x0000009000f49947 */ /* 0x002fea0003800000 */
.L_x_26:
[----:B------:R-:W-:Y:S01]  /*2710*/  UIMAD UR6, UR4, 0x3c0, UR56 ;  /* 0x000003c0040678a4 */ /* 0x000fe2000f8e0238 */
[----:B------:R-:W-:Y:S01]  /*2720*/  WARPGROUP.ARRIVE ;  /* 0x00000000000079c5 */ /* 0x000fe20000000000 */
[----:B------:R-:W-:Y:S01]  /*2730*/  ULEA UR8, UR4, UR38, 0x9 ;  /* 0x0000002604087291 */ /* 0x000fe2000f8e483f */
[----:B------:R-:W-:Y:S01]  /*2740*/  UMOV UR9, 0x80000020 ;  /* 0x8000002000097882 */ /* 0x000fe20000000000 */
[----:B------:R-:W-:Y:S01]  /*2750*/  UMOV UR11, 0x80000020 ;  /* 0x80000020000b7882 */ /* 0x000fe20000000000 */
[----:B------:R-:W-:Y:S02]  /*2760*/  UIADD3 UR14, UR6, 0x40, URZ ;  /* 0x00000040060e7890 */ /* 0x000fe4000fffe03f */
[----:B------:R-:W-:Y:S02]  /*2770*/  UMOV UR10, UR6 ;  /* 0x00000006000a7c82 */ /* 0x000fe40008000000 */
[----:B------:R-:W-:Y:S01]  /*2780*/  UMOV UR12, UR8 ;  /* 0x00000008000c7c82 */ /* 0x000fe20008000000 */
[----:B------:R-:W-:Y:S01]  /*2790*/  UMOV UR13, UR9 ;  /* 0x00000009000d7c82 */ /* 0x000fe20008000000 */
[----:B------:R-:W-:Y:S01]  /*27a0*/  IGMMA.64x16x32.S8.S8 R136, gdesc[UR8], R136, gsb0 ;  /* 0x00600000088879f1 */ /* 0x000fe20008041088 */
[----:B------:R-:W-:Y:S01]  /*27b0*/  UMOV UR15, 0x80000020 ;  /* 0x80000020000f7882 */ /* 0x000fe20000000000 */
[----:B------:R-:W-:-:S02]  /*27c0*/  UIADD3 UR5, UR6, 0x80, URZ ;  /* 0x0000008006057890 */ /* 0x000fc4000fffe03f */
[----:B------:R-:W-:Y:S02]  /*27d0*/  UIADD3 UR7, UR6, 0xc0, URZ ;  /* 0x000000c006077890 */ /* 0x000fe4000fffe03f */
[----:B------:R-:W-:Y:S02]  /*27e0*/  UIADD3 UR10, UR6, 0x100, URZ ;  /* 0x00000100060a7890 */ /* 0x000fe4000fffe03f */
[----:B------:R-:W-:Y:S02]  /*27f0*/  UIADD3 UR11, UR6, 0x140, URZ ;  /* 0x00000140060b7890 */ /* 0x000fe4000fffe03f */
[----:B------:R-:W-:Y:S01]  /*2800*/  UIADD3 UR16, UR6, 0x340, URZ ;  /* 0x0000034006107890 */ /* 0x000fe2000fffe03f */
[----:B------:R-:W-:Y:S02]  /*2810*/  WARPGROUP.DEPBAR.LE gsb0, 0x0 ;  /* 0x00008000000079c5 */ /* 0x000fe40000010000 */
[----:B------:R-:W-:-:S06]  /*2820*/  WARPGROUP.ARRIVE ;  /* 0x00000000000079c5 */ /* 0x000fcc0000000000 */
[----:B------:R-:W-:Y:S01]  /*2830*/  IGMMA.64x16x32.S8.S8 R128, gdesc[UR12], R128, gsb0 ;  /* 0x006000000c8079f1 */ /* 0x000fe20008041080 */
[----:B------:R-:W-:Y:S01]  /*2840*/  UMOV UR12, UR8 ;  /* 0x00000008000c7c82 */ /* 0x000fe20008000000 */
[----:B------:R-:W-:Y:S01]  /*2850*/  UMOV UR13, UR9 ;  /* 0x00000009000d7c82 */ /* 0x000fe20008000000 */
[----:B------:R-:W-:Y:S01]  /*2860*/  UMOV UR14, UR5 ;  /* 0x00000005000e7c82 */ /* 0x000fe20008000000 */
[----:B------:R-:W-:Y:S01]  /*2870*/  UMOV UR15, 0x80000020 ;  /* 0x80000020000f7882 */ /* 0x000fe20000000000 */
        /* <DEDUP_REMOVED lines=56> */
[----:B------:R-:W-:Y:S01]  /*2c00*/  UMOV UR11, 0x80000020 ;  /* 0x80000020000b7882 */ /* 0x000fe20000000000 */
        /* <DEDUP_REMOVED lines=19> */
[----:B------:R-:W-:Y:S02]  /*2d40*/  UIADD3 UR12, UR6, 0x2, URZ ;  /* 0x00000002060c7890 */ /* 0x000fe4000fffe03f */
[----:B------:R-:W-:Y:S01]  /*2d50*/  UIADD3 UR13, UR6, 0x42, URZ ;  /* 0x00000042060d7890 */ /* 0x000fe2000fffe03f */
[----:B------:R-:W-:Y:S02]  /*2d60*/  WARPGROUP.DEPBAR.LE gsb0, 0x0 ;  /* 0x00008000000079c5 */ /* 0x000fe40000010000 */
[----:B------:R-:W-:-:S06]  /*2d70*/  WARPGROUP.ARRIVE ;  /* 0x00000000000079c5 */ /* 0x000fcc0000000000 */
[----:B------:R-:W-:Y:S01]  /*2d80*/  IGMMA.64x16x32.S8.S8 R40, gdesc[UR8], R40, gsb0 ;  /* 0x00600000082879f1 */ /* 0x000fe20008041028 */
[----:B------:R-:W-:Y:S01]  /*2d90*/  UMOV UR10, UR16 ;  /* 0x00000010000a7c82 */ /* 0x000fe20008000000 */
[----:B------:R-:W-:Y:S01]  /*2da0*/  UMOV UR11, 0x80000020 ;  /* 0x80000020000b7882 */ /* 0x000fe20000000000 */
[----:B------:R-:W-:Y:S02]  /*2db0*/  WARPGROUP.DEPBAR.LE gsb0, 0x0 ;  /* 0x00008000000079c5 */ /* 0x000fe40000010000 */
[----:B------:R-:W-:-:S06]  /*2dc0*/  WARPGROUP.ARRIVE ;  /* 0x00000000000079c5 */ /* 0x000fcc0000000000 */
[----:B------:R-:W-:Y:S01]  /*2dd0*/  IGMMA.64x16x32.S8.S8 R32, gdesc[UR8], R32, gsb0 ;  /* 0x00600000082079f1 */ /* 0x000fe20008041020 */
[----:B------:R-:W-:Y:S01]  /*2de0*/  UMOV UR10, UR5 ;  /* 0x00000005000a7c82 */ /* 0x000fe20008000000 */
[----:B------:R-:W-:Y:S01]  /*2df0*/  UMOV UR11, 0x80000020 ;  /* 0x80000020000b7882 */ /* 0x000fe20000000000 */
[----:B------:R-:W-:Y:S01]  /*2e00*/  UIADD3 UR5, UR6, 0x82, URZ ;  /* 0x0000008206057890 */ /* 0x000fe2000fffe03f */
[----:B------:R-:W-:Y:S02]  /*2e10*/  WARPGROUP.DEPBAR.LE gsb0, 0x0 ;  /* 0x00008000000079c5 */ /* 0x000fe40000010000 */
[----:B------:R-:W-:-:S06]  /*2e20*/  WARPGROUP.ARRIVE ;  /* 0x00000000000079c5 */ /* 0x000fcc0000000000 */
[----:B------:R-:W-:Y:S01]  /*2e30*/  IGMMA.64x16x32.S8.S8 R24, gdesc[UR8], R24, gsb0 ;  /* 0x00600000081879f1 */ /* 0x000fe20008041018 */
[----:B------:R-:W-:Y:S01]  /*2e40*/  UMOV UR8, UR7 ;  /* 0x0000000700087c82 */ /* 0x000fe20008000000 */
[----:B------:R-:W-:Y:S01]  /*2e50*/  UMOV UR9, 0x80000020 ;  /* 0x8000002000097882 */ /* 0x000fe20000000000 */
[----:B------:R-:W-:Y:S01]  /*2e60*/  UMOV UR10, UR12 ;  /* 0x0000000c000a7c82 */ /* 0x000fe20008000000 */
[----:B------:R-:W-:Y:S01]  /*2e70*/  UMOV UR11, 0x80000020 ;  /* 0x80000020000b7882 */ /* 0x000fe20000000000 */
        /* <DEDUP_REMOVED lines=87> */
[----:B------:R-:W-:Y:S01]  /*33f0*/  BPT.TRAP 0x1 ;  /* 0x000000040000795c */ /* 0x000fe20000300000 */
.L_x_28:
[----:B------:R-:W-:-:S13]  /*3400*/  ISETP.NE.AND P1, PT, R23, RZ, PT ;  /* 0x000000ff1700720c */ /* 0x000fda0003f25270 */
[----:B01----:R-:W-:-:S04]  /*3410*/  @P1 IMAD R4, R3, 0x8, R6 ;  /* 0x0000000803041824 */ /* 0x003fc800078e0206 */
[----:B------:R-:W-:-:S05]  /*3420*/  @P1 VIADD R5, R4, 0x48 ;  /* 0x0000004804051836 */ /* 0x000fca0000000000 */
[----:B------:R-:W-:-:S04]  /*3430*/  @P1 PRMT R5, R144, 0x654, R5 ;  /* 0x0000065490051816 */ /* 0x000fc80000000005 */
[----:B------:R0:W-:Y:S01]  /*3440*/  @P1 SYNCS.ARRIVE.TRANS64.RED.A1T0 RZ, [R5+URZ], RZ ;  /* 0x000000ff05ff19a7 */ /* 0x0001e2000810043f */
[----:B------:R-:W-:-:S13]  /*3450*/  ISETP.GT.U32.AND P1, PT, R18, 0x1, PT ;  /* 0x000000011200780c */ /* 0x000fda0003f24070 */
[----:B0-----:R-:W-:Y:S05]  /*3460*/  @P1 BRA `(.L_x_29) ;  /* 0x0000000000041947 */ /* 0x001fea0003800000 */
[----:B------:R-:W-:Y:S01]  /*3470*/  BPT.TRAP 0x1 ;  /* 0x000000040000795c */ /* 0x000fe20000300000 */
.L_x_29:
[----:B------:R-:W-:Y:S01]  /*3480*/  UIADD3 UR4, UR4, 0x1, URZ ;  /* 0x0000000104047890 */ /* 0x000fe2000fffe03f */
[C---:B------:R-:W-:Y:S01]  /*3490*/  ISETP.GT.AND P2, PT, R0.reuse, 0x1, PT ;  /* 0x000000010000780c */ /* 0x040fe20003f44270 */
[----:B------:R-:W-:Y:S02]  /*34a0*/  VIADD R3, R3, 0x1 ;  /* 0x0000000103037836 */ /* 0x000fe40000000000 */
[----:B------:R-:W-:Y:S01]  /*34b0*/  UISETP.NE.AND UP0, UPT, UR4, 0x9, UPT ;  /* 0x000000090400788c */ /* 0x000fe2000bf05270 */
[----:B------:R-:W-:Y:S02]  /*34c0*/  VIADD R0, R0, 0xffffffff ;  /* 0xffffffff00007836 */ /* 0x000fe40000000000 */
[C---:B------:R-:W-:Y:S01]  /*34d0*/  ISETP.NE.AND P1, PT, R3.reuse, 0x9, PT ;  /* 0x000000090300780c */ /* 0x040fe20003f25270 */
[----:B------:R-:W-:Y:S02]  /*34e0*/  USEL UR5, URZ, 0x1, UP0 ;  /* 0x000000013f057887 */ /* 0x000fe40008000000 */
[----:B------:R-:W-:Y:S01]  /*34f0*/  USEL UR4, UR4, URZ, UP0 ;  /* 0x0000003f04047287 */ /* 0x000fe20008000000 */
[----:B------:R-:W-:-:S03]  /*3500*/  SEL R3, R3, RZ, P1 ;  /* 0x000000ff03037207 */ /* 0x000fc60000800000 */
[----:B------:R-:W-:Y:S01]  /*3510*/  LOP3.LUT R7, R7, UR5, RZ, 0x3c, !PT ;  /* 0x0000000507077c12 */ /* 0x000fe2000f8e3cff */
[----:B------:R-:W-:Y:S07]  /*3520*/  @P2 BRA `(.L_x_30) ;  /* 0xfffffff0003c2947 */ /* 0x000fee000383ffff */
.L_x_23:
[----:B01----:R-:W0:Y:S02]  /*3530*/  LDC R0, c[0x0][0x28c] ;  /* 0x0000a300ff007b82 */ /* 0x003e240000000800 */
[----:B0-----:R-:W-:-:S13]  /*3540*/  ISETP.GE.AND P1, PT, R0, 0x1, PT ;  /* 0x000000010000780c */ /* 0x001fda0003f26270 */
[----:B------:R-:W-:Y:S05]  /*3550*/  @!P1 BRA `(.L_x_31) ;  /* 0x0000000000449947 */ /* 0x000fea0003800000 */
[----:B------:R-:W-:Y:S05]  /*3560*/  @!P0 BRA `(.L_x_32) ;  /* 0x0000000000048947 */ /* 0x000fea0003800000 */
[----:B------:R-:W-:Y:S01]  /*3570*/  BPT.TRAP 0x1 ;  /* 0x000000040000795c */ /* 0x000fe20000300000 */
.L_x_32:
[----:B------:R-:W-:-:S13]  /*3580*/  ISETP.NE.AND P0, PT, R23, RZ, PT ;  /* 0x000000ff1700720c */ /* 0x000fda0003f05270 */
[----:B------:R-:W-:-:S05]  /*3590*/  VOTEU.ANY UP0, P0 ;  /* 0x00000000003f7886 */ /* 0x000fca0000000100 */
[----:B------:R-:W-:-:S06]  /*35a0*/  @UP0 UIADD3 UR4, UR61, UR39, URZ ;  /* 0x000000273d040290 */ /* 0x000fcc000fffe03f */
[----:B------:R-:W-:Y:S02]  /*35b0*/  IMAD.U32 R4, RZ, RZ, UR4 ;  /* 0x00000004ff047e24 */ /* 0x000fe4000f8e00ff */
[----:B------:R-:W-:Y:S02]  /*35c0*/  IMAD.U32 R3, RZ, RZ, UR4 ;  /* 0x00000004ff037e24 */ /* 0x000fe4000f8e00ff */
[----:B------:R-:W-:-:S05]  /*35d0*/  @P0 IMAD.WIDE.U32 R4, R4, 0x38e38e39, RZ ;  /* 0x38e38e3904040825 */ /* 0x000fca00078e00ff */
[----:B------:R-:W-:-:S05]  /*35e0*/  @P0 SHF.R.U32.HI R0, RZ, 0x1, R5 ;  /* 0x00000001ff000819 */ /* 0x000fca0000011605 */
[----:B------:R-:W-:-:S04]  /*35f0*/  @P0 IMAD R0, R0, -0x9, R3 ;  /* 0xfffffff700000824 */ /* 0x000fc800078e0203 */
[----:B------:R-:W-:-:S04]  /*3600*/  @P0 IMAD R0, R0, 0x8, R6 ;  /* 0x0000000800000824 */ /* 0x000fc800078e0206 */
[----:B------:R-:W-:-:S05]  /*3610*/  @P0 VIADD R3, R0, 0x48 ;  /* 0x0000004800030836 */ /* 0x000fca0000000000 */
[----:B------:R-:W-:-:S04]  /*3620*/  @P0 PRMT R3, R144, 0x654, R3 ;  /* 0x0000065490030816 */ /* 0x000fc80000000003 */
[----:B------:R0:W-:Y:S01]  /*3630*/  @P0 SYNCS.ARRIVE.TRANS64.RED.A1T0 RZ, [R3+URZ], RZ ;  /* 0x000000ff03ff09a7 */ /* 0x0001e2000810043f */
[----:B------:R-:W-:-:S13]  /*3640*/  ISETP.GT.U32.AND P0, PT, R18, 0x1, PT ;  /* 0x000000011200780c */ /* 0x000fda0003f04070 */
[----:B0-----:R-:W-:Y:S05]  /*3650*/  @P0 BRA `(.L_x_31) ;  /* 0x0000000000040947 */ /* 0x001fea0003800000 */
[----:B------:R-:W-:Y:S01]  /*3660*/  BPT.TRAP 0x1 ;  /* 0x000000040000795c */ /* 0x000fe20000300000 */
.L_x_31:
[----:B------:R-:W-:Y:S01]  /*3670*/  IMAD R146, R146, 0xf0, RZ ;  /* 0x000000f092927824 */ /* 0x000fe200078e02ff */
[----:B------:R-:W-:Y:S01]  /*3680*/  UIADD3 UR39, UR60, UR39, URZ ;  /* 0x000000273c277290 */ /* 0x000fe2000fffe03f */
[----:B------:R-:W-:Y:S01]  /*3690*/  IMAD.SHL.U32 R10, R145, 0x80, RZ ;  /* 0x00000080910a7824 */ /* 0x000fe200078e00ff */
[----:B------:R-:W-:Y:S01]  /*36a0*/  ULDC UR7, c[0x0][0x288] ;  /* 0x0000a20000077ab9 */ /* 0x000fe20000000800 */
[----:B------:R-:W-:Y:S01]  /*36b0*/  ULDC UR10, c[0x0][0x284] ;  /* 0x0000a100000a7ab9 */ /* 0x000fe20000000800 */
[----:B------:R-:W-:Y:S01]  /*36c0*/  UISETP.GT.U32.AND UP0, UPT, UR39, 0x8, UPT ;  /* 0x000000082700788c */ /* 0x000fe2000bf04070 */
[----:B------:R-:W-:Y:S01]  /*36d0*/  ISETP.GE.AND P0, PT, R146, UR7, PT ;  /* 0x0000000792007c0c */ /* 0x000fe2000bf06270 */
[----:B------:R-:W-:Y:S01]  /*36e0*/  UISETP.GE.U32.AND UP1, UPT, UR60, 0x9, UPT ;  /* 0x000000093c00788c */ /* 0x000fe2000bf26070 */
[----:B------:R-:W-:Y:S01]  /*36f0*/  SHF.R.S32.HI R11, RZ, 0x1f, R22 ;  /* 0x0000001fff0b7819 */ /* 0x000fe20000011416 */
[----:B------:R-:W-:Y:S01]  /*3700*/  UISETP.LT.U32.AND UP0, UPT, UR60, 0x9, UP0 ;  /* 0x000000093c00788c */ /* 0x000fe20008701070 */
[----:B------:R-:W-:Y:S01]  /*3710*/  ISETP.GE.OR P0, PT, R10, UR10, P0 ;  /* 0x0000000a0a007c0c */ /* 0x000fe20008706670 */
[----:B------:R-:W-:Y:S01]  /*3720*/  UIMAD.WIDE.U32 UR4, UR39, 0x38e38e39, URZ ;  /* 0x38e38e39270478a5 */ /* 0x000fe2000f8e003f */
[----:B------:R-:W-:Y:S01]  /*3730*/  LOP3.LUT R8, R146, 0x6, R152, 0xf8, !PT ;  /* 0x0000000692087812 */ /* 0x000fe200078ef898 */
[----:B------:R-:W-:Y:S01]  /*3740*/  USEL UR6, URZ, 0x1, !UP0 ;  /* 0x000000013f067887 */ /* 0x000fe2000c000000 */
[----:B------:R-:W-:Y:S01]  /*3750*/  IMAD.MOV.U32 R0, RZ, RZ, -0x1 ;  /* 0xffffffffff007424 */ /* 0x000fe200078e00ff */
[----:B------:R-:W-:Y:S01]  /*3760*/  ULDC.64 UR8, c[0x0][0x5d0] ;  /* 0x0001740000087ab9 */ /* 0x000fe20000000a00 */
[----:B------:R-:W-:Y:S01]  /*3770*/  SHF.R.S32.HI R9, RZ, 0x1f, R8 ;  /* 0x0000001fff097819 */ /* 0x000fe20000011408 */
[----:B------:R-:W-:Y:S01]  /*3780*/  IMAD R3, R11, UR8, RZ ;  /* 0x000000080b037c24 */ /* 0x000fe2000f8e02ff */
[----:B------:R-:W-:-:S02]  /*3790*/  USHF.R.U32.HI UR4, URZ, 0x1, UR5 ;  /* 0x000000013f047899 */ /* 0x000fc40008011605 */
[----:B------:R-:W-:Y:S01]  /*37a0*/  ULOP3.LUT UR57, UR57, UR6, URZ, 0x3c, !UPT ;  /* 0x0000000639397292 */ /* 0x000fe2000f8e3c3f */
[C---:B------:R-:W-:Y:S01]  /*37b0*/  IMAD R3, R22.reuse, UR9, R3 ;  /* 0x0000000916037c24 */ /* 0x040fe2000f8e0203 */
[----:B------:R-:W-:Y:S01]  /*37c0*/  UIMAD UR39, UR4, -0x9, UR39 ;  /* 0xfffffff7042778a4 */ /* 0x000fe2000f8e0227 */
[----:B------:R-:W-:Y:S01]  /*37d0*/  IMAD.WIDE.U32 R4, R22, UR8, R8 ;  /* 0x0000000816047c25 */ /* 0x000fe2000f8e0008 */
[----:B------:R-:W-:-:S03]  /*37e0*/  @UP1 ULOP3.LUT UR57, UR57, 0x1, UR4, 0x78, !UPT ;  /* 0x0000000139391892 */ /* 0x000fc6000f8e7804 */
[----:B------:R-:W-:Y:S01]  /*37f0*/  IMAD.IADD R5, R5, 0x1, R3 ;  /* 0x0000000105057824 */ /* 0x000fe200078e0203 */
[----:B------:R-:W-:Y:S08]  /*3800*/  @P0 BRA `(.L_x_33) ;  /* 0x0000006000fc0947 */ /* 0x000ff00003800000 */
[----:B------:R-:W0:Y:S01]  /*3810*/  LDC.64 R12, c[0x0][0x5c8] ;  /* 0x00017200ff0c7b82 */ /* 0x000e220000000a00 */
[----:B------:R-:W-:Y:S01]  /*3820*/  IMAD.WIDE R14, R145, 0x80, R148 ;  /* 0x00000080910e7825 */ /* 0x000fe200078e0294 */
[----:B------:R-:W-:Y:S01]  /*3830*/  ULDC.64 UR4, c[0x0][0x5c0] ;  /* 0x0001700000047ab9 */ /* 0x000fe20000000a00 */
[----:B------:R-:W-:Y:S02]  /*3840*/  BSSY B0, `(.L_x_33) ;  /* 0x000063b000007945 */ /* 0x000fe40003800000 */
[-C--:B0-----:R-:W-:Y:S02]  /*3850*/  IMAD R3, R15, R12.reuse, RZ ;  /* 0x0000000c0f037224 */ /* 0x081fe400078e02ff */
[----:B------:R-:W-:-:S04]  /*3860*/  IMAD.WIDE.U32 R4, R14, R12, R4 ;  /* 0x0000000c0e047225 */ /* 0x000fc800078e0004 */
[----:B------:R-:W-:Y:S01]  /*3870*/  IMAD R3, R14, R13, R3 ;  /* 0x0000000d0e037224 */ /* 0x000fe200078e0203 */
[----:B------:R-:W-:-:S03]  /*3880*/  IADD3 R4, P0, R4, UR4, RZ ;  /* 0x0000000404047c10 */ /* 0x000fc6000ff1e0ff */
[----:B------:R-:W-:Y:S01]  /*3890*/  IMAD.IADD R3, R5, 0x1, R3 ;  /* 0x0000000105037824 */ /* 0x000fe200078e0203 */
[----:B------:R-:W-:-:S04]  /*38a0*/  LEA R6, P1, R12, R4, 0x3 ;  /* 0x000000040c067211 */ /* 0x000fc800078218ff */
[----:B------:R-:W-:Y:S01]  /*38b0*/  IADD3.X R5, R3, UR5, RZ, P0, !PT ;  /* 0x0000000503057c10 */ /* 0x000fe200087fe4ff */
[----:B------:R-:W-:Y:S01]  /*38c0*/  IMAD.IADD R3, R153, 0x1, -R10 ;  /* 0x0000000199037824 */ /* 0x000fe200078e0a0a */
[----:B-----5:R-:W-:Y:S02]  /*38d0*/  ISETP.NE.AND P0, PT, R150, RZ, PT ;  /* 0x000000ff9600720c */ /* 0x020fe40003f05270 */
[----:B------:R-:W-:Y:S01]  /*38e0*/  LEA.HI.X R7, R12, R5, R13, 0x3, P1 ;  /* 0x000000050c077211 */ /* 0x000fe200008f1c0d */
[----:B------:R-:W-:-:S10]  /*38f0*/  IMAD.IADD R12, R151, 0x1, -R146 ;  /* 0x00000001970c7824 */ /* 0x000fd400078e0a92 */
[----:B------:R-:W-:Y:S05]  /*3900*/  @!P0 BRA `(.L_x_34) ;  /* 0x0000004800288947 */ /* 0x000fea0003800000 */
[----:B------:R-:W0:Y:S01]  /*3910*/  LDC.64 R158, c[0x0][0x5b0] ;  /* 0x00016c00ff9e7b82 */ /* 0x000e220000000a00 */
[----:B------:R-:W-:Y:S01]  /*3920*/  ULDC.64 UR4, c[0x0][0x5b8] ;  /* 0x00016e0000047ab9 */ /* 0x000fe20000000a00 */
[----:B------:R-:W-:Y:S01]  /*3930*/  ISETP.GE.AND P0, PT, R3, 0x1, PT ;  /* 0x000000010300780c */ /* 0x000fe20003f06270 */
[----:B------:R-:W-:Y:S01]  /*3940*/  IMAD R11, R11, UR4, RZ ;  /* 0x000000040b0b7c24 */ /* 0x000fe2000f8e02ff */
[----:B------:R-:W-:Y:S01]  /*3950*/  BSSY B1, `(.L_x_35) ;  /* 0x000000e000017945 */ /* 0x000fe20003800000 */
[----:B------:R-:W-:Y:S01]  /*3960*/  IMAD.WIDE.U32 R156, R22, UR4, R8 ;  /* 0x00000004169c7c25 */ /* 0x000fe2000f8e0008 */
[----:B------:R-:W-:Y:S02]  /*3970*/  ISETP.LT.OR P4, PT, R12, 0x1, !P0 ;  /* 0x000000010c00780c */ /* 0x000fe40004781670 */
[----:B------:R-:W1:Y:S01]  /*3980*/  LDC.64 R160, c[0x0][0x5a8] ;  /* 0x00016a00ffa07b82 */ /* 0x000e620000000a00 */
[----:B------:R-:W-:Y:S02]  /*3990*/  IMAD R11, R22, UR5, R11 ;  /* 0x00000005160b7c24 */ /* 0x000fe4000f8e020b */
[----:B------:R-:W-:-:S02]  /*39a0*/  IMAD.MOV.U32 R20, RZ, RZ, R156 ;  /* 0x000000ffff147224 */ /* 0x000fc400078e009c */
[----:B------:R-:W-:Y:S02]  /*39b0*/  IMAD.IADD R21, R157, 0x1, R11 ;  /* 0x000000019d157824 */ /* 0x000fe400078e020b */
[-C--:B0-----:R-:W-:Y:S02]  /*39c0*/  IMAD R10, R15, R158.reuse, RZ ;  /* 0x0000009e0f0a7224 */ /* 0x081fe400078e02ff */
[----:B------:R-:W-:-:S04]  /*39d0*/  IMAD.WIDE.U32 R8, R14, R158, R20 ;  /* 0x0000009e0e087225 */ /* 0x000fc800078e0014 */
[----:B------:R-:W-:Y:S01]  /*39e0*/  IMAD R145, R14, R159, R10 ;  /* 0x0000009f0e917224 */ /* 0x000fe200078e020a */
[----:B-1----:R-:W-:-:S04]  /*39f0*/  IADD3 R8, P1, R8, R160, RZ ;  /* 0x000000a008087210 */ /* 0x002fc80007f3e0ff */
[----:B------:R-:W-:Y:S01]  /*3a00*/  IADD3.X R9, R161, R9, R145, P1, !PT ;  /* 0x00000009a1097210 */ /* 0x000fe20000ffe491 */
[----:B------:R-:W-:Y:S08]  /*3a10*/  @P4 BRA `(.L_x_36) ;  /* 0x0000000000044947 */ /* 0x000ff00003800000 */
[----:B------:R0:W5:Y:S02]  /*3a20*/  LDG.E.U8 R154, desc[UR36][R8.64] ;  /* 0x00000024089a7981 */ /* 0x000164000c1e1100 */
.L_x_36:
[----:B------:R-:W-:Y:S05]  /*3a30*/  BSYNC B1 ;  /* 0x0000000000017941 */ /* 0x000fea0003800000 */
.L_x_35:
[----:B-----5:R-:W-:Y:S01]  /*3a40*/  LOP3.LUT R13, R154, 0xffff, RZ, 0xc0, !PT ;  /* 0x0000ffff9a0d7812 */ /* 0x020fe200078ec0ff */
[C---:B------:R-:W-:Y:S01]  /*3a50*/  IMAD.SHL.U32 R10, R158.reuse, 0x8, RZ ;  /* 0x000000089e0a7824 */ /* 0x040fe200078e00ff */
[----:B------:R-:W-:Y:S01]  /*3a60*/  SHF.L.U64.HI R11, R158, 0x3, R159 ;  /* 0x000000039e0b7819 */ /* 0x000fe2000001029f */
[----:B------:R-:W-:Y:S01]  /*3a70*/  BSSY B1, `(.L_x_37) ;  /* 0x000000d000017945 */ /* 0x000fe20003800000 */
[----:B------:R-:W-:Y:S02]  /*3a80*/  PRMT R13, R13, 0x8880, RZ ;  /* 0x000088800d0d7816 */ /* 0x000fe400000000ff */
[----:B------:R-:W-:Y:S01]  /*3a90*/  ISETP.LT.OR P1, PT, R12, 0x2, !P0 ;  /* 0x000000020c00780c */ /* 0x000fe20004721670 */
[----:B------:R-:W-:-:S04]  /*3aa0*/  IMAD.WIDE.U32 R10, R14, R158, R10 ;  /* 0x0000009e0e0a7225 */ /* 0x000fc800078e000a */
[----:B------:R-:W-:Y:S01]  /*3ab0*/  IMAD R14, R13, R150, RZ ;  /* 0x000000960d0e7224 */ /* 0x000fe200078e02ff */
[----:B------:R-:W-:Y:S01]  /*3ac0*/  IADD3 R10, P2, P3, R156, R160, R10 ;  /* 0x000000a09c0a7210 */ /* 0x000fe20007b5e00a */
[----:B------:R-:W-:Y:S02]  /*3ad0*/  IMAD.IADD R15, R145, 0x1, R11 ;  /* 0x00000001910f7824 */ /* 0x000fe400078e020b */
[----:B------:R-:W-:-:S05]  /*3ae0*/  @!P4 IMAD R13, R136, R147, R14 ;  /* 0x00000093880dc224 */ /* 0x000fca00078e020e */
[----:B------:R1:W-:Y:S01]  /*3af0*/  @!P4 STG.E.U8 desc[UR36][R4.64], R13 ;  /* 0x0000000d0400c986 */ /* 0x0003e2000c101124 */
[----:B------:R-:W-:Y:S05]  /*3b00*/  @P1 BRA `(.L_x_38) ;  /* 0x00000000000c1947 */ /* 0x000fea0003800000 */
[----:B------:R-:W1:Y:S02]  /*3b10*/  LDG.E.U8 R154, desc[UR36][R8.64+0x1] ;  /* 0x00000124089a7981 */ /* 0x000e64000c1e1100 */
[----:B-1----:R-:W-:-:S05]  /*3b20*/  PRMT R13, R154, 0x8880, RZ ;  /* 0x000088809a0d7816 */ /* 0x002fca00000000ff */
[----:B------:R-:W-:-:S07]  /*3b30*/  IMAD R14, R13, R150, RZ ;  /* 0x000000960d0e7224 */ /* 0x000fce00078e02ff */
.L_x_38:
[----:B------:R-:W-:Y:S05]  /*3b40*/  BSYNC B1 ;  /* 0x0000000000017941 */ /* 0x000fea0003800000 */
.L_x_37:
[----:B------:R-:W-:Y:S01]  /*3b50*/  @!P1 IMAD R137, R137, R147, R14 ;  /* 0x0000009389899224 */ /* 0x000fe200078e020e */
[----:B------:R-:W-:Y:S01]  /*3b60*/  ISETP.GE.AND P0, PT, R3, 0x9, PT ;  /* 0x000000090300780c */ /* 0x000fe20003f06270 */
[----:B------:R-:W-:Y:S01]  /*3b70*/  BSSY B1, `(.L_x_39) ;  /* 0x000000d000017945 */ /* 0x000fe20003800000 */
[----:B------:R-:W-:Y:S02]  /*3b80*/  IADD3.X R11, R21, R161, R15, P2, P3 ;  /* 0x000000a1150b7210 */ /* 0x000fe400017e640f */
[----:B------:R2:W-:Y:S01]  /*3b90*/  @!P1 STG.E.U8 desc[UR36][R4.64+0x1], R137 ;  /* 0x0000018904009986 */ /* 0x0005e2000c101124 */
[C---:B------:R-:W-:Y:S02]  /*3ba0*/  ISETP.LT.OR P1, PT, R12.reuse, 0x1, !P0 ;  /* 0x000000010c00780c */ /* 0x040fe40004721670 */
[C---:B------:R-:W-:Y:S02]  /*3bb0*/  ISETP.GE.AND P3, PT, R12.reuse, 0x9, PT ;  /* 0x000000090c00780c */ /* 0x040fe40003f66270 */
[----:B------:R-:W-:-:S02]  /*3bc0*/  ISETP.GE.AND P2, PT, R12, 0xa, PT ;  /* 0x0000000a0c00780c */ /* 0x000fc40003f46270 */
[----:B------:R-:W-:Y:S02]  /*3bd0*/  ISETP.LT.OR P0, PT, R12, 0x2, !P0 ;  /* 0x000000020c00780c */ /* 0x000fe40004701670 */
[C---:B------:R-:W-:Y:S02]  /*3be0*/  ISETP.LT.OR P5, PT, R3.reuse, 0x1, !P3 ;  /* 0x000000010300780c */ /* 0x040fe40005fa1670 */
[----:B------:R-:W-:-:S03]  /*3bf0*/  ISETP.LT.OR P4, PT, R3, 0x1, !P2 ;  /* 0x000000010300780c */ /* 0x000fc60005781670 */
[----:B--2---:R-:W-:Y:S10]  /*3c00*/  @P1 BRA `(.L_x_40) ;  /* 0x00000000000c1947 */ /* 0x004ff40003800000 */
[----:B------:R-:W1:Y:S02]  /*3c10*/  LDG.E.U8 R154, desc[UR36][R10.64] ;  /* 0x000000240a9a7981 */ /* 0x000e64000c1e1100 */
[----:B-1----:R-:W-:-:S05]  /*3c20*/  PRMT R13, R154, 0x8880, RZ ;  /* 0x000088809a0d7816 */ /* 0x002fca00000000ff */
[----:B------:R-:W-:-:S07]  /*3c30*/  IMAD R14, R13, R150, RZ ;  /* 0x000000960d0e7224 */ /* 0x000fce00078e02ff */
.L_x_40:
[----:B------:R-:W-:Y:S05]  /*3c40*/  BSYNC B1 ;  /* 0x0000000000017941 */ /* 0x000fea0003800000 */
.L_x_39:
[----:B-1----:R-:W-:Y:S01]  /*3c50*/  @!P1 IMAD R13, R138, R147, R14 ;  /* 0x000000938a0d9224 */ /* 0x002fe200078e020e */
[----:B------:R-:W-:Y:S04]  /*3c60*/  BSSY B1, `(.L_x_41) ;  /* 0x0000006000017945 */ /* 0x000fe80003800000 */
[----:B------:R1:W-:Y:S01]  /*3c70*/  @!P1 STG.E.U8 desc[UR36][R6.64], R13 ;  /* 0x0000000d06009986 */ /* 0x0003e2000c101124 */
[----:B------:R-:W-:Y:S05]  /*3c80*/  @P0 BRA `(.L_x_42) ;  /* 0x00000000000c0947 */ /* 0x000fea0003800000 */
[----:B------:R-:W1:Y:S02]  /*3c90*/  LDG.E.U8 R154, desc[UR36][R10.64+0x1] ;  /* 0x000001240a9a7981 */ /* 0x000e64000c1e1100 */
[----:B-1----:R-:W-:-:S05]  /*3ca0*/  PRMT R13, R154, 0x8880, RZ ;  /* 0x000088809a0d7816 */ /* 0x002fca00000000ff */
[----:B------:R-:W-:-:S07]  /*3cb0*/  IMAD R14, R13, R150, RZ ;  /* 0x000000960d0e7224 */ /* 0x000fce00078e02ff */
.L_x_42:
[----:B------:R-:W-:Y:S05]  /*3cc0*/  BSYNC B1 ;  /* 0x0000000000017941 */ /* 0x000fea0003800000 */
.L_x_41:
[----:B------:R-:W-:Y:S01]  /*3cd0*/  @!P0 IMAD R139, R139, R147, R14 ;  /* 0x000000938b8b8224 */ /* 0x000fe200078e020e */
[----:B------:R-:W-:Y:S04]  /*3ce0*/  BSSY B1, `(.L_x_43) ;  /* 0x0000006000017945 */ /* 0x000fe80003800000 */
[----:B------:R2:W-:Y:S01]  /*3cf0*/  @!P0 STG.E.U8 desc[UR36][R6.64+0x1], R139 ;  /* 0x0000018b06008986 */ /* 0x0005e2000c101124 */
[----:B------:R-:W-:Y:S05]  /*3d00*/  @P5 BRA `(.L_x_44) ;  /* 0x00000000000c5947 */ /* 0x000fea0003800000 */
[----:B------:R-:W1:Y:S02]  /*3d10*/  LDG.E.U8 R154, desc[UR36][R8.64+0x8] ;  /* 0x00000824089a7981 */ /* 0x000e64000c1e1100 */
[----:B-1----:R-:W-:-:S05]  /*3d20*/  PRMT R13, R154, 0x8880, RZ ;  /* 0x000088809a0d7816 */ /* 0x002fca00000000ff */
[----:B------:R-:W-:-:S07]  /*3d30*/  IMAD R14, R13, R150, RZ ;  /* 0x000000960d0e7224 */ /* 0x000fce00078e02ff */
.L_x_44:
[----:B------:R-:W-:Y:S05]  /*3d40*/  BSYNC B1 ;  /* 0x0000000000017941 */ /* 0x000fea0003800000 */
.L_x_43:
[----:B-1----:R-:W-:Y:S01]  /*3d50*/  @!P5 IMAD R13, R140, R147, R14 ;  /* 0x000000938c0dd224 */ /* 0x002fe200078e020e */
[----:B------:R-:W-:Y:S04]  /*3d60*/  BSSY B1, `(.L_x_45) ;  /* 0x0000006000017945 */ /* 0x000fe80003800000 */
[----:B------:R1:W-:Y:S01]  /*3d70*/  @!P5 STG.E.U8 desc[UR36][R4.64+0x8], R13 ;  /* 0x0000080d0400d986 */ /* 0x0003e2000c101124 */
[----:B------:R-:W-:Y:S05]  /*3d80*/  @P4 BRA `(.L_x_46) ;  /* 0x00000000000c4947 */ /* 0x000fea0003800000 */
[----:B------:R-:W1:Y:S02]  /*3d90*/  LDG.E.U8 R154, desc[UR36][R8.64+0x9] ;  /* 0x00000924089a7981 */ /* 0x000e64000c1e1100 */
[----:B-1----:R-:W-:-:S05]  /*3da0*/  PRMT R13, R154, 0x8880, RZ ;  /* 0x000088809a0d7816 */ /* 0x002fca00000000ff */
[----:B------:R-:W-:-:S07]  /*3db0*/  IMAD R14, R13, R150, RZ ;  /* 0x000000960d0e7224 */ /* 0x000fce00078e02ff */
.L_x_46:
[----:B------:R-:W-:Y:S05]  /*3dc0*/  BSYNC B1 ;  /* 0x0000000000017941 */ /* 0x000fea0003800000 */
.L_x_45:
[----:B------:R-:W-:Y:S01]  /*3dd0*/  ISETP.LT.OR P3, PT, R3, 0x9, !P3 ;  /* 0x000000090300780c */ /* 0x000fe20005f61670 */
[----:B------:R-:W-:Y:S01]  /*3de0*/  @!P4 IMAD R141, R141, R147, R14 ;  /* 0x000000938d8dc224 */ /* 0x000fe200078e020e */
[C---:B------:R-:W-:Y:S01]  /*3df0*/  ISETP.GE.AND P1, PT, R12.reuse, 0x11, PT ;  /* 0x000000110c00780c */ /* 0x040fe20003f26270 */
[----:B------:R-:W-:Y:S01]  /*3e00*/  BSSY B1, `(.L_x_47) ;  /* 0x000000a000017945 */ /* 0x000fe20003800000 */
[----:B------:R-:W-:Y:S02]  /*3e10*/  ISETP.GE.AND P0, PT, R12, 0x12, PT ;  /* 0x000000120c00780c */ /* 0x000fe40003f06270 */
[----:B------:R3:W-:Y:S01]  /*3e20*/  @!P4 STG.E.U8 desc[UR36][R4.64+0x9], R141 ;  /* 0x0000098d0400c986 */ /* 0x0007e2000c101124 */
[C---:B------:R-:W-:Y:S02]  /*3e30*/  ISETP.LT.OR P2, PT, R3.reuse, 0x9, !P2 ;  /* 0x000000090300780c */ /* 0x040fe40005741670 */
[C---:B------:R-:W-:Y:S02]  /*3e40*/  ISETP.LT.OR P5, PT, R3.reuse, 0x1, !P1 ;  /* 0x000000010300780c */ /* 0x040fe40004fa1670 */
[----:B------:R-:W-:-:S02]  /*3e50*/  ISETP.LT.OR P4, PT, R3, 0x1, !P0 ;  /* 0x000000010300780c */ /* 0x000fc40004781670 */
[----:B------:R-:W-:Y:S11]  /*3e60*/  @P3 BRA `(.L_x_48) ;  /* 0x00000000000c3947 */ /* 0x000ff60003800000 */
[----:B------:R-:W1:Y:S02]  /*3e70*/  LDG.E.U8 R154, desc[UR36][R10.64+0x8] ;  /* 0x000008240a9a7981 */ /* 0x000e64000c1e1100 */
[----:B-1----:R-:W-:-:S05]  /*3e80*/  PRMT R13, R154, 0x8880, RZ ;  /* 0x000088809a0d7816 */ /* 0x002fca00000000ff */
[----:B------:R-:W-:-:S07]  /*3e90*/  IMAD R14, R13, R150, RZ ;  /* 0x000000960d0e7224 */ /* 0x000fce00078e02ff */
.L_x_48:
[----:B------:R-:W-:Y:S05]  /*3ea0*/  BSYNC B1 ;  /* 0x0000000000017941 */ /* 0x000fea0003800000 */
.L_x_47:
[----:B-1----:R-:W-:Y:S01]  /*3eb0*/  @!P3 IMAD R13, R142, R147, R14 ;  /* 0x000000938e0db224 */ /* 0x002fe200078e020e */
[----:B------:R-:W-:Y:S04]  /*3ec0*/  BSSY B1, `(.L_x_49) ;  /* 0x0000006000017945 */ /* 0x000fe80003800000 */
[----:B------:R1:W-:Y:S01]  /*3ed0*/  @!P3 STG.E.U8 desc[UR36][R6.64+0x8], R13 ;  /* 0x0000080d0600b986 */ /* 0x0003e2000c101124 */
[----:B------:R-:W-:Y:S05]  /*3ee0*/  @P2 BRA `(.L_x_50) ;  /* 0x00000000000c2947 */ /* 0x000fea0003800000 */
[----:B------:R-:W1:Y:S02]  /*3ef0*/  LDG.E.U8 R154, desc[UR36][R10.64+0x9] ;  /* 0x000009240a9a7981 */ /* 0x000e64000c1e1100 */
[----:B-1----:R-:W-:-:S05]  /*3f00*/  PRMT R13, R154, 0x8880, RZ ;  /* 0x000088809a0d7816 */ /* 0x002fca00000000ff */
[----:B------:R-:W-:-:S07]  /*3f10*/  IMAD R14, R13, R150, RZ ;  /* 0x000000960d0e7224 */ /* 0x000fce00078e02ff */
.L_x_50:
[----:B------:R-:W-:Y:S05]  /*3f20*/  BSYNC B1 ;  /* 0x0000000000017941 */ /* 0x000fea0003800000 */
.L_x_49:
[----:B------:R-:W-:Y:S01]  /*3f30*/  @!P2 IMAD R143, R143, R147, R14 ;  /* 0x000000938f8fa224 */ /* 0x000fe200078e020e */
[----:B------:R-:W-:Y:S04]  /*3f40*/  BSSY B1, `(.L_x_51) ;  /* 0x0000006000017945 */ /* 0x000fe80003800000 */
[----:B------:R4:W-:Y:S01]  /*3f50*/  @!P2 STG.E.U8 desc[UR36][R6.64+0x9], R143 ;  /* 0x0000098f0600a986 */ /* 0x0009e2000c101124 */
[----:B------:R-:W-:Y:S05]  /*3f60*/  @P5 BRA `(.L_x_52) ;  /* 0x00000000000c5947 */ /* 0x000fea0003800000 */
[----:B------:R-:W1:Y:S02]  /*3f70*/  LDG.E.U8 R154, desc[UR36][R8.64+0x10] ;  /* 0x00001024089a7981 */ /* 0x000e64000c1e1100 */
[----:B-1----:R-:W-:-:S05]  /*3f80*/  PRMT R13, R154, 0x8880, RZ ;  /* 0x000088809a0d7816 */ /* 0x002fca00000000ff */
[----:B------:R-:W-:-:S07]  /*3f90*/  IMAD R14, R13, R150, RZ ;  /* 0x000000960d0e7224 */ /* 0x000fce00078e02ff */
.L_x_52:
[----:B------:R-:W-:Y:S05]  /*3fa0*/  BSYNC B1 ;  /* 0x0000000000017941 */ /* 0x000fea0003800000 */
.L_x_51:
[----:B-1----:R-:W-:Y:S01]  /*3fb0*/  @!P5 IMAD R13, R128, R147, R14 ;  /* 0x00000093800dd224 */ /* 0x002fe200078e020e */
[----:B------:R-:W-:Y:S04]  /*3fc0*/  BSSY B1, `(.L_x_53) ;  /* 0x0000006000017945 */ /* 0x000fe80003800000 */
[----:B------:R1:W-:Y:S01]  /*3fd0*/  @!P5 STG.E.U8 desc[UR36][R4.64+0x10], R13 ;  /* 0x0000100d0400d986 */ /* 0x0003e2000c101124 */
[----:B------:R-:W-:Y:S05]  /*3fe0*/  @P4 BRA `(.L_x_54) ;  /* 0x00000000000c4947 */ /* 0x000fea0003800000 */
[----:B------:R-:W1:Y:S02]  /*3ff0*/  LDG.E.U8 R154, desc[UR36][R8.64+0x11] ;  /* 0x00001124089a7981 */ /* 0x000e64000c1e1100 */
[----:B-1----:R-:W-:-:S05]  /*4000*/  PRMT R13, R154, 0x8880, RZ ;  /* 0x000088809a0d7816 */ /* 0x002fca00000000ff */
[----:B------:R-:W-:-:S07]  /*4010*/  IMAD R14, R13, R150, RZ ;  /* 0x000000960d0e7224 */ /* 0x000fce00078e02ff */
.L_x_54:
[----:B------:R-:W-:Y:S05]  /*4020*/  BSYNC B1 ;  /* 0x0000000000017941 */ /* 0x000fea0003800000 */
.L_x_53:
        /* <DEDUP_REMOVED lines=13> */
.L_x_56:
[----:B------:R-:W-:Y:S05]  /*4100*/  BSYNC B1 ;  /* 0x0000000000017941 */ /* 0x000fea0003800000 */
.L_x_55:
[----:B-1----:R-:W-:Y:S01]  /*4110*/  @!P1 IMAD R13, R130, R147, R14 ;  /* 0x00000093820d9224 */ /* 0x002fe200078e020e */
[----:B------:R-:W-:Y:S04]  /*4120*/  BSSY B1, `(.L_x_57) ;  /* 0x0000006000017945 */ /* 0x000fe80003800000 */
[----:B------:R1:W-:Y:S01]  /*4130*/  @!P1 STG.E.U8 desc[UR36][R6.64+0x10], R13 ;  /* 0x0000100d06009986 */ /* 0x0003e2000c101124 */
[----:B------:R-:W-:Y:S05]  /*4140*/  @P0 BRA `(.L_x_58) ;  /* 0x00000000000c0947 */ /* 0x000fea0003800000 */
[----:B------:R-:W1:Y:S02]  /*4150*/  LDG.E.U8 R154, desc[UR36][R10.64+0x11] ;  /* 0x000011240a9a7981 */ /* 0x000e64000c1e1100 */
[----:B-1----:R-:W-:-:S05]  /*4160*/  PRMT R13, R154, 0x8880, RZ ;  /* 0x000088809a0d7816 */ /* 0x002fca00000000ff */
[----:B------:R-:W-:-:S07]  /*4170*/  IMAD R14, R13, R150, RZ ;  /* 0x000000960d0e7224 */ /* 0x000fce00078e02ff */
.L_x_58:
[----:B------:R-:W-:Y:S05]  /*4180*/  BSYNC B1 ;  /* 0x0000000000017941 */ /* 0x000fea0003800000 */
.L_x_57:
[----:B------:R-:W-:Y:S01]  /*4190*/  @!P0 IMAD R131, R131, R147, R14 ;  /* 0x0000009383838224 */ /* 0x000fe200078e020e */
[----:B------:R-:W-:Y:S04]  /*41a0*/  BSSY B1, `(.L_x_59) ;  /* 0x0000006000017945 */ /* 0x000fe80003800000 */
[----:B------:R0:W-:Y:S01]  /*41b0*/  @!P0 STG.E.U8 desc[UR36][R6.64+0x11], R131 ;  /* 0x0000118306008986 */ /* 0x0001e2000c101124 */
[----:B------:R-:W-:Y:S05]  /*41c0*/  @P5 BRA `(.L_x_60) ;  /* 0x00000000000c5947 */ /* 0x000fea0003800000 */
[----:B------:R-:W1:Y:S02]  /*41d0*/  LDG.E.U8 R154, desc[UR36][R8.64+0x18] ;  /* 0x00001824089a7981 */ /* 0x000e64000c1e1100 */
[----:B-1----:R-:W-:-:S05]  /*41e0*/  PRMT R13, R154, 0x8880, RZ ;  /* 0x000088809a0d7816 */ /* 0x002fca00000000ff */
[----:B------:R-:W-:-:S07]  /*41f0*/  IMAD R14, R13, R150, RZ ;  /* 0x000000960d0e7224 */ /* 0x000fce00078e02ff */
.L_x_60:
[----:B------:R-:W-:Y:S05]  /*4200*/  BSYNC B1 ;  /* 0x0000000000017941 */ /* 0x000fea0003800000 */
.L_x_59:
[----:B-1----:R-:W-:Y:S01]  /*4210*/  @!P5 IMAD R13, R132, R147, R14 ;  /* 0x00000093840dd224 */ /* 0x002fe200078e020e */
[----:B------:R-:W-:Y:S04]  /*4220*/  BSSY B1, `(.L_x_61) ;  /* 0x0000006000017945 */ /* 0x000fe80003800000 */
[----:B------:R1:W-:Y:S01]  /*4230*/  @!P5 STG.E.U8 desc[UR36][R4.64+0x18], R13 ;  /* 0x0000180d0400d986 */ /* 0x0003e2000c101124 */
[----:B------:R-:W-:Y:S05]  /*4240*/  @P4 BRA `(.L_x_62) ;  /* 0x00000000000c4947 */ /* 0x000fea0003800000 */
[----:B------:R-:W1:Y:S02]  /*4250*/  LDG.E.U8 R154, desc[UR36][R8.64+0x19] ;  /* 0x00001924089a7981 */ /* 0x000e64000c1e1100 */
[----:B-1----:R-:W-:-:S05]  /*4260*/  PRMT R13, R154, 0x8880, RZ ;  /* 0x000088809a0d7816 */ /* 0x002fca00000000ff */
[----:B------:R-:W-:-:S07]  /*4270*/  IMAD R14, R13, R150, RZ ;  /* 0x000000960d0e7224 */ /* 0x000fce00078e02ff */
.L_x_62:
[----:B------:R-:W-:Y:S05]  /*4280*/  BSYNC B1 ;  /* 0x0000000000017941 */ /* 0x000fea0003800000 */
.L_x_61:
        /* <DEDUP_REMOVED lines=13> */
.L_x_64:
[----:B------:R-:W-:Y:S05]  /*4360*/  BSYNC B1 ;  /* 0x0000000000017941 */ /* 0x000fea0003800000 */
.L_x_63:
[----:B-1----:R-:W-:Y:S01]  /*4370*/  @!P3 IMAD R13, R134, R147, R14 ;  /* 0x00000093860db224 */ /* 0x002fe200078e020e */
[----:B------:R-:W-:Y:S04]  /*4380*/  BSSY B1, `(.L_x_65) ;  /* 0x0000006000017945 */ /* 0x000fe80003800000 */
[----:B------:R1:W-:Y:S01]  /*4390*/  @!P3 STG.E.U8 desc[UR36][R6.64+0x18], R13 ;  /* 0x0000180d0600b986 */ /* 0x0003e2000c101124 */
[----:B------:R-:W-:Y:S05]  /*43a0*/  @P2 BRA `(.L_x_66) ;  /* 0x00000000000c2947 */ /* 0x000fea0003800000 */
[----:B------:R-:W1:Y:S02]  /*43b0*/  LDG.E.U8 R154, desc[UR36][R10.64+0x19] ;  /* 0x000019240a9a7981 */ /* 0x000e64000c1e1100 */
[----:B-1----:R-:W-:-:S05]  /*43c0*/  PRMT R13, R154, 0x8880, RZ ;  /* 0x000088809a0d7816 */ /* 0x002fca00000000ff */
[----:B------:R-:W-:-:S07]  /*43d0*/  IMAD R14, R13, R150, RZ ;  /* 0x000000960d0e7224 */ /* 0x000fce00078e02ff */
.L_x_66:
[----:B------:R-:W-:Y:S05]  /*43e0*/  BSYNC B1 ;  /* 0x0000000000017941 */ /* 0x000fea0003800000 */
.L_x_65:
[----:B------:R-:W-:Y:S01]  /*43f0*/  @!P2 IMAD R135, R135, R147, R14 ;  /* 0x000000938787a224 */ /* 0x000fe200078e020e */
[----:B------:R-:W-:Y:S04]  /*4400*/  BSSY B1, `(.L_x_67) ;  /* 0x0000006000017945 */ /* 0x000fe80003800000 */
[----:B------:R0:W-:Y:S01]  /*4410*/  @!P2 STG.E.U8 desc[UR36][R6.64+0x19], R135 ;  /* 0x000019870600a986 */ /* 0x0001e2000c101124 */
[----:B------:R-:W-:Y:S05]  /*4420*/  @P5 BRA `(.L_x_68) ;  /* 0x00000000000c5947 */ /* 0x000fea0003800000 */
[----:B------:R-:W1:Y:S02]  /*4430*/  LDG.E.U8 R154, desc[UR36][R8.64+0x20] ;  /* 0x00002024089a7981 */ /* 0x000e64000c1e1100 */
[----:B-1----:R-:W-:-:S05]  /*4440*/  PRMT R13, R154, 0x8880, RZ ;  /* 0x000088809a0d7816 */ /* 0x002fca00000000ff */
[----:B------:R-:W-:-:S07]  /*4450*/  IMAD R14, R13, R150, RZ ;  /* 0x000000960d0e7224 */ /* 0x000fce00078e02ff */
.L_x_68:
[----:B------:R-:W-:Y:S05]  /*4460*/  BSYNC B1 ;  /* 0x0000000000017941 */ /* 0x000fea0003800000 */
.L_x_67:
[----:B-1----:R-:W-:Y:S01]  /*4470*/  @!P5 IMAD R13, R120, R147, R14 ;  /* 0x00000093780dd224 */ /* 0x002fe200078e020e */
[----:B------:R-:W-:Y:S04]  /*4480*/  BSSY B1, `(.L_x_69) ;  /* 0x0000006000017945 */ /* 0x000fe80003800000 */
[----:B------:R1:W-:Y:S01]  /*4490*/  @!P5 STG.E.U8 desc[UR36][R4.64+0x20], R13 ;  /* 0x0000200d0400d986 */ /* 0x0003e2000c101124 */
[----:B------:R-:W-:Y:S05]  /*44a0*/  @P4 BRA `(.L_x_70) ;  /* 0x00000000000c4947 */ /* 0x000fea0003800000 */
[----:B------:R-:W1:Y:S02]  /*44b0*/  LDG.E.U8 R154, desc[UR36][R8.64+0x21] ;  /* 0x00002124089a7981 */ /* 0x000e64000c1e1100 */
[----:B-1----:R-:W-:-:S05]  /*44c0*/  PRMT R13, R154, 0x8880, RZ ;  /* 0x000088809a0d7816 */ /* 0x002fca00000000ff */
[----:B------:R-:W-:-:S07]  /*44d0*/  IMAD R14, R13, R150, RZ ;  /* 0x000000960d0e7224 */ /* 0x000fce00078e02ff */
.L_x_70:
[----:B------:R-:W-:Y:S05]  /*44e0*/  BSYNC B1 ;  /* 0x0000000000017941 */ /* 0x000fea0003800000 */
.L_x_69:
        /* <DEDUP_REMOVED lines=13> */
.L_x_72:
[----:B------:R-:W-:Y:S05]  /*45c0*/  BSYNC B1 ;  /* 0x0000000000017941 */ /* 0x000fea0003800000 */
.L_x_71:
[----:B-1----:R-:W-:Y:S01]  /*45d0*/  @!P1 IMAD R13, R122, R147, R14 ;  /* 0x000000937a0d9224 */ /* 0x002fe200078e020e */
[----:B------:R-:W-:Y:S04]  /*45e0*/  BSSY B1, `(.L_x_73) ;  /* 0x0000006000017945 */ /* 0x000fe80003800000 */
[----:B------:R1:W-:Y:S01]  /*45f0*/  @!P1 STG.E.U8 desc[UR36][R6.64+0x20], R13 ;  /* 0x0000200d06009986 */ /* 0x0003e2000c101124 */
[----:B------:R-:W-:Y:S05]  /*4600*/  @P0 BRA `(.L_x_74) ;  /* 0x00000000000c0947 */ /* 0x000fea0003800000 */
[----:B------:R-:W1:Y:S02]  /*4610*/  LDG.E.U8 R154, desc[UR36][R10.64+0x21] ;  /* 0x000021240a9a7981 */ /* 0x000e64000c1e1100 */
[----:B-1----:R-:W-:-:S05]  /*4620*/  PRMT R13, R154, 0x8880, RZ ;  /* 0x000088809a0d7816 */ /* 0x002fca00000000ff */
[----:B------:R-:W-:-:S07]  /*4630*/  IMAD R14, R13, R150, RZ ;  /* 0x000000960d0e7224 */ /* 0x000fce00078e02ff */
.L_x_74:
[----:B------:R-:W-:Y:S05]  /*4640*/  BSYNC B1 ;  /* 0x0000000000017941 */ /* 0x000fea0003800000 */
.L_x_73:
[----:B------:R-:W-:Y:S01]  /*4650*/  @!P0 IMAD R123, R123, R147, R14 ;  /* 0x000000937b7b8224 */ /* 0x000fe200078e020e */
[----:B------:R-:W-:Y:S04]  /*4660*/  BSSY B1, `(.L_x_75) ;  /* 0x0000006000017945 */ /* 0x000fe80003800000 */
[----:B------:R0:W-:Y:S01]  /*4670*/  @!P0 STG.E.U8 desc[UR36][R6.64+0x21], R123 ;  /* 0x0000217b06008986 */ /* 0x0001e2000c101124 */
[----:B------:R-:W-:Y:S05]  /*4680*/  @P5 BRA `(.L_x_76) ;  /* 0x00000000000c5947 */ /* 0x000fea0003800000 */
[----:B------:R-:W1:Y:S02]  /*4690*/  LDG.E.U8 R154, desc[UR36][R8.64+0x28] ;  /* 0x00002824089a7981 */ /* 0x000e64000c1e1100 */
[----:B-1----:R-:W-:-:S05]  /*46a0*/  PRMT R13, R154, 0x8880, RZ ;  /* 0x000088809a0d7816 */ /* 0x002fca00000000ff */
[----:B------:R-:W-:-:S07]  /*46b0*/  IMAD R14, R13, R150, RZ ;  /* 0x000000960d0e7224 */ /* 0x000fce00078e02ff */
.L_x_76:
[----:B------:R-:W-:Y:S05]  /*46c0*/  BSYNC B1 ;  /* 0x0000000000017941 */ /* 0x000fea0003800000 */
.L_x_75:
[----:B-1----:R-:W-:Y:S01]  /*46d0*/  @!P5 IMAD R13, R124, R147, R14 ;  /* 0x000000937c0dd224 */ /* 0x002fe200078e020e */
[----:B------:R-:W-:Y:S04]  /*46e0*/  BSSY B1, `(.L_x_77) ;  /* 0x0000006000017945 */ /* 0x000fe80003800000 */
[----:B------:R1:W-:Y:S01]  /*46f0*/  @!P5 STG.E.U8 desc[UR36][R4.64+0x28], R13 ;  /* 0x0000280d0400d986 */ /* 0x0003e2000c101124 */
[----:B------:R-:W-:Y:S05]  /*4700*/  @P4 BRA `(.L_x_78) ;  /* 0x00000000000c4947 */ /* 0x000fea0003800000 */
[----:B------:R-:W1:Y:S02]  /*4710*/  LDG.E.U8 R154, desc[UR36][R8.64+0x29] ;  /* 0x00002924089a7981 */ /* 0x000e64000c1e1100 */
[----:B-1----:R-:W-:-:S05]  /*4720*/  PRMT R13, R154, 0x8880, RZ ;  /* 0x000088809a0d7816 */ /* 0x002fca00000000ff */
[----:B------:R-:W-:-:S07]  /*4730*/  IMAD R14, R13, R150, RZ ;  /* 0x000000960d0e7224 */ /* 0x000fce00078e02ff */
.L_x_78:
[----:B------:R-:W-:Y:S05]  /*4740*/  BSYNC B1 ;  /* 0x0000000000017941 */ /* 0x000fea0003800000 */
.L_x_77:
        /* <DEDUP_REMOVED lines=13> */
.L_x_80:
[----:B------:R-:W-:Y:S05]  /*4820*/  BSYNC B1 ;  /* 0x0000000000017941 */ /* 0x000fea0003800000 */
.L_x_79:
[----:B-1----:R-:W-:Y:S01]  /*4830*/  @!P3 IMAD R13, R126, R147, R14 ;  /* 0x000000937e0db224 */ /* 0x002fe200078e020e */
[----:B------:R-:W-:Y:S04]  /*4840*/  BSSY B1, `(.L_x_81) ;  /* 0x0000006000017945 */ /* 0x000fe80003800000 */
[----:B------:R1:W-:Y:S01]  /*4850*/  @!P3 STG.E.U8 desc[UR36][R6.64+0x28], R13 ;  /* 0x0000280d0600b986 */ /* 0x0003e2000c101124 */
[----:B------:R-:W-:Y:S05]  /*4860*/  @P2 BRA `(.L_x_82) ;  /* 0x00000000000c2947 */ /* 0x000fea0003800000 */
[----:B------:R-:W1:Y:S02]  /*4870*/  LDG.E.U8 R154, desc[UR36][R10.64+0x29] ;  /* 0x000029240a9a7981 */ /* 0x000e64000c1e1100 */
[----:B-1----:R-:W-:-:S05]  /*4880*/  PRMT R13, R154, 0x8880, RZ ;  /* 0x000088809a0d7816 */ /* 0x002fca00000000ff */
[----:B------:R-:W-:-:S07]  /*4890*/  IMAD R14, R13, R150, RZ ;  /* 0x000000960d0e7224 */ /* 0x000fce00078e02ff */
.L_x_82:
[----:B------:R-:W-:Y:S05]  /*48a0*/  BSYNC B1 ;  /* 0x0000000000017941 */ /* 0x000fea0003800000 */
.L_x_81:
[----:B------:R-:W-:Y:S01]  /*48b0*/  @!P2 IMAD R127, R127, R147, R14 ;  /* 0x000000937f7fa224 */ /* 0x000fe200078e020e */
[----:B------:R-:W-:Y:S04]  /*48c0*/  BSSY B1, `(.L_x_83) ;  /* 0x0000006000017945 */ /* 0x000fe80003800000 */
[----:B------:R0:W-:Y:S01]  /*48d0*/  @!P2 STG.E.U8 desc[UR36][R6.64+0x29], R127 ;  /* 0x0000297f0600a986 */ /* 0x0001e2000c101124 */
[----:B------:R-:W-:Y:S05]  /*48e0*/  @P5 BRA `(.L_x_84) ;  /* 0x00000000000c5947 */ /* 0x000fea0003800000 */
[----:B------:R-:W1:Y:S02]  /*48f0*/  LDG.E.U8 R154, desc[UR36][R8.64+0x30] ;  /* 0x00003024089a7981 */ /* 0x000e64000c1e1100 */
[----:B-1----:R-:W-:-:S05]  /*4900*/  PRMT R13, R154, 0x8880, RZ ;  /* 0x000088809a0d7816 */ /* 0x002fca00000000ff */
[----:B------:R-:W-:-:S07]  /*4910*/  IMAD R14, R13, R150, RZ ;  /* 0x000000960d0e7224 */ /* 0x000fce00078e02ff */
.L_x_84:
[----:B------:R-:W-:Y:S05]  /*4920*/  BSYNC B1 ;  /* 0x0000000000017941 */ /* 0x000fea0003800000 */
.L_x_83:
[----:B-1----:R-:W-:Y:S01]  /*4930*/  @!P5 IMAD R13, R112, R147, R14 ;  /* 0x00000093700dd224 */ /* 0x002fe200078e020e */
[----:B------:R-:W-:Y:S04]  /*4940*/  BSSY B1, `(.L_x_85) ;  /* 0x0000006000017945 */ /* 0x000fe80003800000 */
[----:B------:R1:W-:Y:S01]  /*4950*/  @!P5 STG.E.U8 desc[UR36][R4.64+0x30], R13 ;  /* 0x0000300d0400d986 */ /* 0x0003e2000c101124 */
[----:B------:R-:W-:Y:S05]  /*4960*/  @P4 BRA `(.L_x_86) ;  /* 0x00000000000c4947 */ /* 0x000fea0003800000 */
[----:B------:R-:W1:Y:S02]  /*4970*/  LDG.E.U8 R154, desc[UR36][R8.64+0x31] ;  /* 0x00003124089a7981 */ /* 0x000e64000c1e1100 */
[----:B-1----:R-:W-:-:S05]  /*4980*/  PRMT R13, R154, 0x8880, RZ ;  /* 0x000088809a0d7816 */ /* 0x002fca00000000ff */
[----:B------:R-:W-:-:S07]  /*4990*/  IMAD R14, R13, R150, RZ ;  /* 0x000000960d0e7224 */ /* 0x000fce00078e02ff */
.L_x_86:
[----:B------:R-:W-:Y:S05]  /*49a0*/  BSYNC B1 ;  /* 0x0000000000017941 */ /* 0x000fea0003800000 */
.L_x_85:
        /* <DEDUP_REMOVED lines=13> */
.L_x_88:
[----:B------:R-:W-:Y:S05]  /*4a80*/  BSYNC B1 ;  /* 0x0000000000017941 */ /* 0x000fea0003800000 */
.L_x_87:
[----:B-1----:R-:W-:Y:S01]  /*4a90*/  @!P1 IMAD R13, R114, R147, R14 ;  /* 0x00000093720d9224 */ /* 0x002fe200078e020e */
[----:B------:R-:W-:Y:S04]  /*4aa0*/  BSSY B1, `(.L_x_89) ;  /* 0x0000006000017945 */ /* 0x000fe80003800000 */
[----:B------:R1:W-:Y:S01]  /*4ab0*/  @!P1 STG.E.U8 desc[UR36][R6.64+0x30], R13 ;  /* 0x0000300d06009986 */ /* 0x0003e2000c101124 */
[----:B------:R-:W-:Y:S05]  /*4ac0*/  @P0 BRA `(.L_x_90) ;  /* 0x00000000000c0947 */ /* 0x000fea0003800000 */
[----:B------:R-:W1:Y:S02]  /*4ad0*/  LDG.E.U8 R154, desc[UR36][R10.64+0x31] ;  /* 0x000031240a9a7981 */ /* 0x000e64000c1e1100 */
[----:B-1----:R-:W-:-:S05]  /*4ae0*/  PRMT R13, R154, 0x8880, RZ ;  /* 0x000088809a0d7816 */ /* 0x002fca00000000ff */
[----:B------:R-:W-:-:S07]  /*4af0*/  IMAD R14, R13, R150, RZ ;  /* 0x000000960d0e7224 */ /* 0x000fce00078e02ff */
.L_x_90:
[----:B------:R-:W-:Y:S05]  /*4b00*/  BSYNC B1 ;  /* 0x0000000000017941 */ /* 0x000fea0003800000 */
.L_x_89:
[----:B------:R-:W-:Y:S01]  /*4b10*/  @!P0 IMAD R115, R115, R147, R14 ;  /* 0x0000009373738224 */ /* 0x000fe200078e020e */
[----:B------:R-:W-:Y:S04]  /*4b20*/  BSSY B1, `(.L_x_91) ;  /* 0x0000006000017945 */ /* 0x000fe80003800000 */
[----:B------:R0:W-:Y:S01]  /*4b30*/  @!P0 STG.E.U8 desc[UR36][R6.64+0x31], R115 ;  /* 0x0000317306008986 */ /* 0x0001e2000c101124 */
[----:B------:R-:W-:Y:S05]  /*4b40*/  @P5 BRA `(.L_x_92) ;  /* 0x00000000000c5947 */ /* 0x000fea0003800000 */
[----:B------:R-:W1:Y:S02]  /*4b50*/  LDG.E.U8 R154, desc[UR36][R8.64+0x38] ;  /* 0x00003824089a7981 */ /* 0x000e64000c1e1100 */
[----:B-1----:R-:W-:-:S05]  /*4b60*/  PRMT R13, R154, 0x8880, RZ ;  /* 0x000088809a0d7816 */ /* 0x002fca00000000ff */
[----:B------:R-:W-:-:S07]  /*4b70*/  IMAD R14, R13, R150, RZ ;  /* 0x000000960d0e7224 */ /* 0x000fce00078e02ff */
.L_x_92:
[----:B------:R-:W-:Y:S05]  /*4b80*/  BSYNC B1 ;  /* 0x0000000000017941 */ /* 0x000fea0003800000 */
.L_x_91:
[----:B-1----:R-:W-:Y:S01]  /*4b90*/  @!P5 IMAD R13, R116, R147, R14 ;  /* 0x00000093740dd224 */ /* 0x002fe200078e020e */
[----:B------:R-:W-:Y:S04]  /*4ba0*/  BSSY B1, `(.L_x_93) ;  /* 0x0000006000017945 */ /* 0x000fe80003800000 */
[----:B------:R1:W-:Y:S01]  /*4bb0*/  @!P5 STG.E.U8 desc[UR36][R4.64+0x38], R13 ;  /* 0x0000380d0400d986 */ /* 0x0003e2000c101124 */
[----:B------:R-:W-:Y:S05]  /*4bc0*/  @P4 BRA `(.L_x_94) ;  /* 0x00000000000c4947 */ /* 0x000fea0003800000 */
[----:B------:R-:W1:Y:S02]  /*4bd0*/  LDG.E.U8 R154, desc[UR36][R8.64+0x39] ;  /* 0x00003924089a7981 */ /* 0x000e64000c1e1100 */
[----:B-1----:R-:W-:-:S05]  /*4be0*/  PRMT R13, R154, 0x8880, RZ ;  /* 0x000088809a0d7816 */ /* 0x002fca00000000ff */
[----:B------:R-:W-:-:S07]  /*4bf0*/  IMAD R14, R13, R150, RZ ;  /* 0x000000960d0e7224 */ /* 0x000fce00078e02ff */
.L_x_94:
[----:B------:R-:W-:Y:S05]  /*4c00*/  BSYNC B1 ;  /* 0x0000000000017941 */ /* 0x000fea0003800000 */
.L_x_93:
        /* <DEDUP_REMOVED lines=13> */
.L_x_96:
[----:B------:R-:W-:Y:S05]  /*4ce0*/  BSYNC B1 ;  /* 0x0000000000017941 */ /* 0x000fea0003800000 */
.L_x_95:
[----:B-1----:R-:W-:Y:S01]  /*4cf0*/  @!P3 IMAD R13, R118, R147, R14 ;  /* 0x00000093760db224 */ /* 0x002fe200078e020e */
[----:B------:R-:W-:Y:S04]  /*4d00*/  BSSY B1, `(.L_x_97) ;  /* 0x0000006000017945 */ /* 0x000fe80003800000 */
[----:B------:R1:W-:Y:S01]  /*4d10*/  @!P3 STG.E.U8 desc[UR36][R6.64+0x38], R13 ;  /* 0x0000380d0600b986 */ /* 0x0003e2000c101124 */
[----:B------:R-:W-:Y:S05]  /*4d20*/  @P2 BRA `(.L_x_98) ;  /* 0x00000000000c2947 */ /* 0x000fea0003800000 */
[----:B------:R-:W1:Y:S02]  /*4d30*/  LDG.E.U8 R154, desc[UR36][R10.64+0x39] ;  /* 0x000039240a9a7981 */ /* 0x000e64000c1e1100 */
[----:B-1----:R-:W-:-:S05]  /*4d40*/  PRMT R13, R154, 0x8880, RZ ;  /* 0x000088809a0d7816 */ /* 0x002fca00000000ff */
[----:B------:R-:W-:-:S07]  /*4d50*/  IMAD R14, R13, R150, RZ ;  /* 0x000000960d0e7224 */ /* 0x000fce00078e02ff */
.L_x_98:
[----:B------:R-:W-:Y:S05]  /*4d60*/  BSYNC B1 ;  /* 0x0000000000017941 */ /* 0x000fea0003800000 */
.L_x_97:
[----:B------:R-:W-:Y:S01]  /*4d70*/  @!P2 IMAD R119, R119, R147, R14 ;  /* 0x000000937777a224 */ /* 0x000fe200078e020e */
[----:B------:R-:W-:Y:S04]  /*4d80*/  BSSY B1, `(.L_x_99) ;  /* 0x0000006000017945 */ /* 0x000fe80003800000 */
[----:B------:R0:W-:Y:S01]  /*4d90*/  @!P2 STG.E.U8 desc[UR36][R6.64+0x39], R119 ;  /* 0x000039770600a986 */ /* 0x0001e2000c101124 */
[----:B------:R-:W-:Y:S05]  /*4da0*/  @P5 BRA `(.L_x_100) ;  /* 0x00000000000c5947 */ /* 0x000fea0003800000 */
[----:B------:R-:W1:Y:S02]  /*4db0*/  LDG.E.U8 R154, desc[UR36][R8.64+0x40] ;  /* 0x00004024089a7981 */ /* 0x000e64000c1e1100 */
[----:B-1----:R-:W-:-:S05]  /*4dc0*/  PRMT R13, R154, 0x8880, RZ ;  /* 0x000088809a0d7816 */ /* 0x002fca00000000ff */
[----:B------:R-:W-:-:S07]  /*4dd0*/  IMAD R14, R13, R150, RZ ;  /* 0x000000960d0e7224 */ /* 0x000fce00078e02ff */
.L_x_100:
[----:B------:R-:W-:Y:S05]  /*4de0*/  BSYNC B1 ;  /* 0x0000000000017941 */ /* 0x000fea0003800000 */
.L_x_99:
[----:B-1----:R-:W-:Y:S01]  /*4df0*/  @!P5 IMAD R13, R104, R147, R14 ;  /* 0x00000093680dd224 */ /* 0x002fe200078e020e */
[----:B------:R-:W-:Y:S04]  /*4e00*/  BSSY B1, `(.L_x_101) ;  /* 0x0000006000017945 */ /* 0x000fe80003800000 */
[----:B------:R1:W-:Y:S01]  /*4e10*/  @!P5 STG.E.U8 desc[UR36][R4.64+0x40], R13 ;  /* 0x0000400d0400d986 */ /* 0x0003e2000c101124 */
[----:B------:R-:W-:Y:S05]  /*4e20*/  @P4 BRA `(.L_x_102) ;  /* 0x00000000000c4947 */ /* 0x000fea0003800000 */
[----:B------:R-:W1:Y:S02]  /*4e30*/  LDG.E.U8 R154, desc[UR36][R8.64+0x41] ;  /* 0x00004124089a7981 */ /* 0x000e64000c1e1100 */
[----:B-1----:R-:W-:-:S05]  /*4e40*/  PRMT R13, R154, 0x8880, RZ ;  /* 0x000088809a0d7816 */ /* 0x002fca00000000ff */
[----:B------:R-:W-:-:S07]  /*4e50*/  IMAD R14, R13, R150, RZ ;  /* 0x000000960d0e7224 */ /* 0x000fce00078e02ff */
.L_x_102:
[----:B------:R-:W-:Y:S05]  /*4e60*/  BSYNC B1 ;  /* 0x0000000000017941 */ /* 0x000fea0003800000 */
.L_x_101:
        /* <DEDUP_REMOVED lines=13> */
.L_x_104:
[----:B------:R-:W-:Y:S05]  /*4f40*/  BSYNC B1 ;  /* 0x0000000000017941 */ /* 0x000fea0003800000 */
.L_x_103:
[----:B-1----:R-:W-:Y:S01]  /*4f50*/  @!P1 IMAD R13, R106, R147, R14 ;  /* 0x000000936a0d9224 */ /* 0x002fe200078e020e */
[----:B------:R-:W-:Y:S04]  /*4f60*/  BSSY B1, `(.L_x_105) ;  /* 0x0000006000017945 */ /* 0x000fe80003800000 */
[----:B------:R1:W-:Y:S01]  /*4f70*/  @!P1 STG.E.U8 desc[UR36][R6.64+0x40], R13 ;  /* 0x0000400d06009986 */ /* 0x0003e2000c101124 */
[----:B------:R-:W-:Y:S05]  /*4f80*/  @P0 BRA `(.L_x_106) ;  /* 0x00000000000c0947 */ /* 0x000fea0003800000 */
[----:B------:R-:W1:Y:S02]  /*4f90*/  LDG.E.U8 R154, desc[UR36][R10.64+0x41] ;  /* 0x000041240a9a7981 */ /* 0x000e64000c1e1100 */
[----:B-1----:R-:W-:-:S05]  /*4fa0*/  PRMT R13, R154, 0x8880, RZ ;  /* 0x000088809a0d7816 */ /* 0x002fca00000000ff */
[----:B------:R-:W-:-:S07]  /*4fb0*/  IMAD R14, R13, R150, RZ ;  /* 0x000000960d0e7224 */ /* 0x000fce00078e02ff */
.L_x_106:
[----:B------:R-:W-:Y:S05]  /*4fc0*/  BSYNC B1 ;  /* 0x0000000000017941 */ /* 0x000fea0003800000 */
.L_x_105:
[----:B------:R-:W-:Y:S01]  /*4fd0*/  @!P0 IMAD R107, R107, R147, R14 ;  /* 0x000000936b6b8224 */ /* 0x000fe200078e020e */
[----:B------:R-:W-:Y:S04]  /*4fe0*/  BSSY B1, `(.L_x_107) ;  /* 0x0000006000017945 */ /* 0x000fe80003800000 */
[----:B------:R0:W-:Y:S01]  /*4ff0*/  @!P0 STG.E.U8 desc[UR36][R6.64+0x41], R107 ;  /* 0x0000416b06008986 */ /* 0x0001e2000c101124 */
[----:B------:R-:W-:Y:S05]  /*5000*/  @P5 BRA `(.L_x_108) ;  /* 0x00000000000c5947 */ /* 0x000fea0003800000 */
[----:B------:R-:W1:Y:S02]  /*5010*/  LDG.E.U8 R154, desc[UR36][R8.64+0x48] ;  /* 0x00004824089a7981 */ /* 0x000e64000c1e1100 */
[----:B-1----:R-:W-:-:S05]  /*5020*/  PRMT R13, R154, 0x8880, RZ ;  /* 0x000088809a0d7816 */ /* 0x002fca00000000ff */
[----:B------:R-:W-:-:S07]  /*5030*/  IMAD R14, R13, R150, RZ ;  /* 0x000000960d0e7224 */ /* 0x000fce00078e02ff */
.L_x_108:
[----:B------:R-:W-:Y:S05]  /*5040*/  BSYNC B1 ;  /* 0x0000000000017941 */ /* 0x000fea0003800000 */
.L_x_107:
[----:B-1----:R-:W-:Y:S01]  /*5050*/  @!P5 IMAD R13, R108, R147, R14 ;  /* 0x000000936c0dd224 */ /* 0x002fe200078e020e */
[----:B------:R-:W-:Y:S04]  /*5060*/  BSSY B1, `(.L_x_109) ;  /* 0x0000006000017945 */ /* 0x000fe80003800000 */
[----:B------:R1:W-:Y:S01]  /*5070*/  @!P5 STG.E.U8 desc[UR36][R4.64+0x48], R13 ;  /* 0x0000480d0400d986 */ /* 0x0003e2000c101124 */
[----:B------:R-:W-:Y:S05]  /*5080*/  @P4 BRA `(.L_x_110) ;  /* 0x00000000000c4947 */ /* 0x000fea0003800000 */
[----:B------:R-:W1:Y:S02]  /*5090*/  LDG.E.U8 R154, desc[UR36][R8.64+0x49] ;  /* 0x00004924089a7981 */ /* 0x000e64000c1e1100 */
[----:B-1----:R-:W-:-:S05]  /*50a0*/  PRMT R13, R154, 0x8880, RZ ;  /* 0x000088809a0d7816 */ /* 0x002fca00000000ff */
[----:B------:R-:W-:-:S07]  /*50b0*/  IMAD R14, R13, R150, RZ ;  /* 0x000000960d0e7224 */ /* 0x000fce00078e02ff */
.L_x_110:
[----:B------:R-:W-:Y:S05]  /*50c0*/  BSYNC B1 ;  /* 0x0000000000017941 */ /* 0x000fea0003800000 */
.L_x_109:
        /* <DEDUP_REMOVED lines=13> */
.L_x_112:
[----:B------:R-:W-:Y:S05]  /*51a0*/  BSYNC B1 ;  /* 0x0000000000017941 */ /* 0x000fea0003800000 */
.L_x_111:
[----:B-1----:R-:W-:Y:S01]  /*51b0*/  @!P3 IMAD R13, R110, R147, R14 ;  /* 0x000000936e0db224 */ /* 0x002fe200078e020e */
[----:B------:R-:W-:Y:S04]  /*51c0*/  BSSY B1, `(.L_x_113) ;  /* 0x0000006000017945 */ /* 0x000fe80003800000 */
[----:B------:R1:W-:Y:S01]  /*51d0*/  @!P3 STG.E.U8 desc[UR36][R6.64+0x48], R13 ;  /* 0x0000480d0600b986 */ /* 0x0003e2000c101124 */
[----:B------:R-:W-:Y:S05]  /*51e0*/  @P2 BRA `(.L_x_114) ;  /* 0x00000000000c2947 */ /* 0x000fea0003800000 */
[----:B------:R-:W1:Y:S02]  /*51f0*/  LDG.E.U8 R154, desc[UR36][R10.64+0x49] ;  /* 0x000049240a9a7981 */ /* 0x000e64000c1e1100 */
[----:B-1----:R-:W-:-:S05]  /*5200*/  PRMT R13, R154, 0x8880, RZ ;  /* 0x000088809a0d7816 */ /* 0x002fca00000000ff */
[----:B------:R-:W-:-:S07]  /*5210*/  IMAD R14, R13, R150, RZ ;  /* 0x000000960d0e7224 */ /* 0x000fce00078e02ff */
.L_x_114:
[----:B------:R-:W-:Y:S05]  /*5220*/  BSYNC B1 ;  /* 0x0000000000017941 */ /* 0x000fea0003800000 */
.L_x_113:
[----:B------:R-:W-:Y:S01]  /*5230*/  @!P2 IMAD R111, R111, R147, R14 ;  /* 0x000000936f6fa224 */ /* 0x000fe200078e020e */
[----:B------:R-:W-:Y:S04]  /*5240*/  BSSY B1, `(.L_x_115) ;  /* 0x0000006000017945 */ /* 0x000fe80003800000 */
[----:B------:R0:W-:Y:S01]  /*5250*/  @!P2 STG.E.U8 desc[UR36][R6.64+0x49], R111 ;  /* 0x0000496f0600a986 */ /* 0x0001e2000c101124 */
[----:B------:R-:W-:Y:S05]  /*5260*/  @P5 BRA `(.L_x_116) ;  /* 0x00000000000c5947 */ /* 0x000fea0003800000 */
[----:B------:R-:W1:Y:S02]  /*5270*/  LDG.E.U8 R154, desc[UR36][R8.64+0x50] ;  /* 0x00005024089a7981 */ /* 0x000e64000c1e1100 */
[----:B-1----:R-:W-:-:S05]  /*5280*/  PRMT R13, R154, 0x8880, RZ ;  /* 0x000088809a0d7816 */ /* 0x002fca00000000ff */
[----:B------:R-:W-:-:S07]  /*5290*/  IMAD R14, R13, R150, RZ ;  /* 0x000000960d0e7224 */ /* 0x000fce00078e02ff */
.L_x_116:
[----:B------:R-:W-:Y:S05]  /*52a0*/  BSYNC B1 ;  /* 0x0000000000017941 */ /* 0x000fea0003800000 */
.L_x_115:
[----:B-1----:R-:W-:Y:S01]  /*52b0*/  @!P5 IMAD R13, R96, R147, R14 ;  /* 0x00000093600dd224 */ /* 0x002fe200078e020e */
[----:B------:R-:W-:Y:S04]  /*52c0*/  BSSY B1, `(.L_x_117) ;  /* 0x0000006000017945 */ /* 0x000fe80003800000 */
[----:B------:R1:W-:Y:S01]  /*52d0*/  @!P5 STG.E.U8 desc[UR36][R4.64+0x50], R13 ;  /* 0x0000500d0400d986 */ /* 0x0003e2000c101124 */
[----:B------:R-:W-:Y:S05]  /*52e0*/  @P4 BRA `(.L_x_118) ;  /* 0x00000000000c4947 */ /* 0x000fea0003800000 */
[----:B------:R-:W1:Y:S02]  /*52f0*/  LDG.E.U8 R154, desc[UR36][R8.64+0x51] ;  /* 0x00005124089a7981 */ /* 0x000e64000c1e1100 */
[----:B-1----:R-:W-:-:S05]  /*5300*/  PRMT R13, R154, 0x8880, RZ ;  /* 0x000088809a0d7816 */ /* 0x002fca00000000ff */
[----:B------:R-:W-:-:S07]  /*5310*/  IMAD R14, R13, R150, RZ ;  /* 0x000000960d0e7224 */ /* 0x000fce00078e02ff */
.L_x_118:
[----:B------:R-:W-:Y:S05]  /*5320*/  BSYNC B1 ;  /* 0x0000000000017941 */ /* 0x000fea0003800000 */
.L_x_117:
        /* <DEDUP_REMOVED lines=13> */
.L_x_120:
[----:B------:R-:W-:Y:S05]  /*5400*/  BSYNC B1 ;  /* 0x0000000000017941 */ /* 0x000fea0003800000 */
.L_x_119:
[----:B-1----:R-:W-:Y:S01]  /*5410*/  @!P1 IMAD R13, R98, R147, R14 ;  /* 0x00000093620d9224 */ /* 0x002fe200078e020e */
[----:B------:R-:W-:Y:S04]  /*5420*/  BSSY B1, `(.L_x_121) ;  /* 0x0000006000017945 */ /* 0x000fe80003800000 */
[----:B------:R1:W-:Y:S01]  /*5430*/  @!P1 STG.E.U8 desc[UR36][R6.64+0x50], R13 ;  /* 0x0000500d06009986 */ /* 0x0003e2000c101124 */
[----:B------:R-:W-:Y:S05]  /*5440*/  @P0 BRA `(.L_x_122) ;  /* 0x00000000000c0947 */ /* 0x000fea0003800000 */
[----:B------:R-:W1:Y:S02]  /*5450*/  LDG.E.U8 R154, desc[UR36][R10.64+0x51] ;  /* 0x000051240a9a7981 */ /* 0x000e64000c1e1100 */
[----:B-1----:R-:W-:-:S05]  /*5460*/  PRMT R13, R154, 0x8880, RZ ;  /* 0x000088809a0d7816 */ /* 0x002fca00000000ff */
[----:B------:R-:W-:-:S07]  /*5470*/  IMAD R14, R13, R150, RZ ;  /* 0x000000960d0e7224 */ /* 0x000fce00078e02ff */
.L_x_122:
[----:B------:R-:W-:Y:S05]  /*5480*/  BSYNC B1 ;  /* 0x0000000000017941 */ /* 0x000fea0003800000 */
.L_x_121:
[----:B------:R-:W-:Y:S01]  /*5490*/  @!P0 IMAD R99, R99, R147, R14 ;  /* 0x0000009363638224 */ /* 0x000fe200078e020e */
[----:B------:R-:W-:Y:S04]  /*54a0*/  BSSY B1, `(.L_x_123) ;  /* 0x0000006000017945 */ /* 0x000fe80003800000 */
[----:B------:R0:W-:Y:S01]  /*54b0*/  @!P0 STG.E.U8 desc[UR36][R6.64+0x51], R99 ;  /* 0x0000516306008986 */ /* 0x0001e2000c101124 */
[----:B------:R-:W-:Y:S05]  /*54c0*/  @P5 BRA `(.L_x_124) ;  /* 0x00000000000c5947 */ /* 0x000fea0003800000 */
[----:B------:R-:W1:Y:S02]  /*54d0*/  LDG.E.U8 R154, desc[UR36][R8.64+0x58] ;  /* 0x00005824089a7981 */ /* 0x000e64000c1e1100 */
[----:B-1----:R-:W-:-:S05]  /*54e0*/  PRMT R13, R154, 0x8880, RZ ;  /* 0x000088809a0d7816 */ /* 0x002fca00000000ff */
[----:B------:R-:W-:-:S07]  /*54f0*/  IMAD R14, R13, R150, RZ ;  /* 0x000000960d0e7224 */ /* 0x000fce00078e02ff */
.L_x_124:
[----:B------:R-:W-:Y:S05]  /*5500*/  BSYNC B1 ;  /* 0x0000000000017941 */ /* 0x000fea0003800000 */
.L_x_123:
[----:B-1----:R-:W-:Y:S01]  /*5510*/  @!P5 IMAD R13, R100, R147, R14 ;  /* 0x00000093640dd224 */ /* 0x002fe200078e020e */
[----:B------:R-:W-:Y:S04]  /*5520*/  BSSY B1, `(.L_x_125) ;  /* 0x0000006000017945 */ /* 0x000fe80003800000 */
[----:B------:R1:W-:Y:S01]  /*5530*/  @!P5 STG.E.U8 desc[UR36][R4.64+0x58], R13 ;  /* 0x0000580d0400d986 */ /* 0x0003e2000c101124 */
[----:B------:R-:W-:Y:S05]  /*5540*/  @P4 BRA `(.L_x_126) ;  /* 0x00000000000c4947 */ /* 0x000fea0003800000 */
[----:B------:R-:W1:Y:S02]  /*5550*/  LDG.E.U8 R154, desc[UR36][R8.64+0x59] ;  /* 0x00005924089a7981 */ /* 0x000e64000c1e1100 */
[----:B-1----:R-:W-:-:S05]  /*5560*/  PRMT R13, R154, 0x8880, RZ ;  /* 0x000088809a0d7816 */ /* 0x002fca00000000ff */
[----:B------:R-:W-:-:S07]  /*5570*/  IMAD R14, R13, R150, RZ ;  /* 0x000000960d0e7224 */ /* 0x000fce00078e02ff */
.L_x_126:
[----:B------:R-:W-:Y:S05]  /*5580*/  BSYNC B1 ;  /* 0x0000000000017941 */ /* 0x000fea0003800000 */
.L_x_125:
        /* <DEDUP_REMOVED lines=13> */
.L_x_128:
[----:B------:R-:W-:Y:S05]  /*5660*/  BSYNC B1 ;  /* 0x0000000000017941 */ /* 0x000fea0003800000 */
.L_x_127:
[----:B-1----:R-:W-:Y:S01]  /*5670*/  @!P3 IMAD R13, R102, R147, R14 ;  /* 0x00000093660db224 */ /* 0x002fe200078e020e */
[----:B------:R-:W-:Y:S04]  /*5680*/  BSSY B1, `(.L_x_129) ;  /* 0x0000006000017945 */ /* 0x000fe80003800000 */
[----:B------:R1:W-:Y:S01]  /*5690*/  @!P3 STG.E.U8 desc[UR36][R6.64+0x58], R13 ;  /* 0x0000580d0600b986 */ /* 0x0003e2000c101124 */
[----:B------:R-:W-:Y:S05]  /*56a0*/  @P2 BRA `(.L_x_130) ;  /* 0x00000000000c2947 */ /* 0x000fea0003800000 */
[----:B------:R-:W1:Y:S02]  /*56b0*/  LDG.E.U8 R154, desc[UR36][R10.64+0x59] ;  /* 0x000059240a9a7981 */ /* 0x000e64000c1e1100 */
[----:B-1----:R-:W-:-:S05]  /*56c0*/  PRMT R13, R154, 0x8880, RZ ;  /* 0x000088809a0d7816 */ /* 0x002fca00000000ff */
[----:B------:R-:W-:-:S07]  /*56d0*/  IMAD R14, R13, R150, RZ ;  /* 0x000000960d0e7224 */ /* 0x000fce00078e02ff */
.L_x_130:
[----:B------:R-:W-:Y:S05]  /*56e0*/  BSYNC B1 ;  /* 0x0000000000017941 */ /* 0x000fea0003800000 */
.L_x_129:
[----:B------:R-:W-:Y:S01]  /*56f0*/  @!P2 IMAD R103, R103, R147, R14 ;  /* 0x000000936767a224 */ /* 0x000fe200078e020e */
[----:B------:R-:W-:Y:S04]  /*5700*/  BSSY B1, `(.L_x_131) ;  /* 0x0000006000017945 */ /* 0x000fe80003800000 */
[----:B------:R0:W-:Y:S01]  /*5710*/  @!P2 STG.E.U8 desc[UR36][R6.64+0x59], R103 ;  /* 0x000059670600a986 */ /* 0x0001e2000c101124 */
[----:B------:R-:W-:Y:S05]  /*5720*/  @P5 BRA `(.L_x_132) ;  /* 0x00000000000c5947 */ /* 0x000fea0003800000 */
[----:B------:R-:W1:Y:S02]  /*5730*/  LDG.E.U8 R154, desc[UR36][R8.64+0x60] ;  /* 0x00006024089a7981 */ /* 0x000e64000c1e1100 */
[----:B-1----:R-:W-:-:S05]  /*5740*/  PRMT R13, R154, 0x8880, RZ ;  /* 0x000088809a0d7816 */ /* 0x002fca00000000ff */
[----:B------:R-:W-:-:S07]  /*5750*/  IMAD R14, R13, R150, RZ ;  /* 0x000000960d0e7224 */ /* 0x000fce00078e02ff */
.L_x_132:
[----:B------:R-:W-:Y:S05]  /*5760*/  BSYNC B1 ;  /* 0x0000000000017941 */ /* 0x000fea0003800000 */
.L_x_131:
[----:B-1----:R-:W-:Y:S01]  /*5770*/  @!P5 IMAD R13, R88, R147, R14 ;  /* 0x00000093580dd224 */ /* 0x002fe200078e020e */
[----:B------:R-:W-:Y:S04]  /*5780*/  BSSY B1, `(.L_x_133) ;  /* 0x0000006000017945 */ /* 0x000fe80003800000 */
[----:B------:R1:W-:Y:S01]  /*5790*/  @!P5 STG.E.U8 desc[UR36][R4.64+0x60], R13 ;  /* 0x0000600d0400d986 */ /* 0x0003e2000c101124 */
[----:B------:R-:W-:Y:S05]  /*57a0*/  @P4 BRA `(.L_x_134) ;  /* 0x00000000000c4947 */ /* 0x000fea0003800000 */
[----:B------:R-:W1:Y:S02]  /*57b0*/  LDG.E.U8 R154, desc[UR36][R8.64+0x61] ;  /* 0x00006124089a7981 */ /* 0x000e64000c1e1100 */
[----:B-1----:R-:W-:-:S05]  /*57c0*/  PRMT R13, R154, 0x8880, RZ ;  /* 0x000088809a0d7816 */ /* 0x002fca00000000ff */
[----:B------:R-:W-:-:S07]  /*57d0*/  IMAD R14, R13, R150, RZ ;  /* 0x000000960d0e7224 */ /* 0x000fce00078e02ff */
.L_x_134:
[----:B------:R-:W-:Y:S05]  /*57e0*/  BSYNC B1 ;  /* 0x0000000000017941 */ /* 0x000fea0003800000 */
.L_x_133:
        /* <DEDUP_REMOVED lines=13> */
.L_x_136:
[----:B------:R-:W-:Y:S05]  /*58c0*/  BSYNC B1 ;  /* 0x0000000000017941 */ /* 0x000fea0003800000 */
.L_x_135:
[----:B-1----:R-:W-:Y:S01]  /*58d0*/  @!P1 IMAD R13, R90, R147, R14 ;  /* 0x000000935a0d9224 */ /* 0x002fe200078e020e */
[----:B------:R-:W-:Y:S04]  /*58e0*/  BSSY B1, `(.L_x_137) ;  /* 0x0000006000017945 */ /* 0x000fe80003800000 */
[----:B------:R1:W-:Y:S01]  /*58f0*/  @!P1 STG.E.U8 desc[UR36][R6.64+0x60], R13 ;  /* 0x0000600d06009986 */ /* 0x0003e2000c101124 */
[----:B------:R-:W-:Y:S05]  /*5900*/  @P0 BRA `(.L_x_138) ;  /* 0x00000000000c0947 */ /* 0x000fea0003800000 */
[----:B------:R-:W1:Y:S02]  /*5910*/  LDG.E.U8 R154, desc[UR36][R10.64+0x61] ;  /* 0x000061240a9a7981 */ /* 0x000e64000c1e1100 */
[----:B-1----:R-:W-:-:S05]  /*5920*/  PRMT R13, R154, 0x8880, RZ ;  /* 0x000088809a0d7816 */ /* 0x002fca00000000ff */
[----:B------:R-:W-:-:S07]  /*5930*/  IMAD R14, R13, R150, RZ ;  /* 0x000000960d0e7224 */ /* 0x000fce00078e02ff */
.L_x_138:
[----:B------:R-:W-:Y:S05]  /*5940*/  BSYNC B1 ;  /* 0x0000000000017941 */ /* 0x000fea0003800000 */
.L_x_137:
[----:B------:R-:W-:Y:S01]  /*5950*/  @!P0 IMAD R91, R91, R147, R14 ;  /* 0x000000935b5b8224 */ /* 0x000fe200078e020e */
[----:B------:R-:W-:Y:S04]  /*5960*/  BSSY B1, `(.L_x_139) ;  /* 0x0000006000017945 */ /* 0x000fe80003800000 */
[----:B------:R0:W-:Y:S01]  /*5970*/  @!P0 STG.E.U8 desc[UR36][R6.64+0x61], R91 ;  /* 0x0000615b06008986 */ /* 0x0001e2000c101124 */
[----:B------:R-:W-:Y:S05]  /*5980*/  @P5 BRA `(.L_x_140) ;  /* 0x00000000000c5947 */ /* 0x000fea0003800000 */
[----:B------:R-:W1:Y:S02]  /*5990*/  LDG.E.U8 R154, desc[UR36][R8.64+0x68] ;  /* 0x00006824089a7981 */ /* 0x000e64000c1e1100 */
[----:B-1----:R-:W-:-:S05]  /*59a0*/  PRMT R13, R154, 0x8880, RZ ;  /* 0x000088809a0d7816 */ /* 0x002fca00000000ff */
[----:B------:R-:W-:-:S07]  /*59b0*/  IMAD R14, R13, R150, RZ ;  /* 0x000000960d0e7224 */ /* 0x000fce00078e02ff */
.L_x_140:
[----:B------:R-:W-:Y:S05]  /*59c0*/  BSYNC B1 ;  /* 0x0000000000017941 */ /* 0x000fea0003800000 */
.L_x_139:
[----:B-1----:R-:W-:Y:S01]  /*59d0*/  @!P5 IMAD R13, R92, R147, R14 ;  /* 0x000000935c0dd224 */ /* 0x002fe200078e020e */
[----:B------:R-:W-:Y:S04]  /*59e0*/  BSSY B1, `(.L_x_141) ;  /* 0x0000006000017945 */ /* 0x000fe80003800000 */
[----:B------:R1:W-:Y:S01]  /*59f0*/  @!P5 STG.E.U8 desc[UR36][R4.64+0x68], R13 ;  /* 0x0000680d0400d986 */ /* 0x0003e2000c101124 */
[----:B------:R-:W-:Y:S05]  /*5a00*/  @P4 BRA `(.L_x_142) ;  /* 0x00000000000c4947 */ /* 0x000fea0003800000 */
[----:B------:R-:W1:Y:S02]  /*5a10*/  LDG.E.U8 R154, desc[UR36][R8.64+0x69] ;  /* 0x00006924089a7981 */ /* 0x000e64000c1e1100 */
[----:B-1----:R-:W-:-:S05]  /*5a20*/  PRMT R13, R154, 0x8880, RZ ;  /* 0x000088809a0d7816 */ /* 0x002fca00000000ff */
[----:B------:R-:W-:-:S07]  /*5a30*/  IMAD R14, R13, R150, RZ ;  /* 0x000000960d0e7224 */ /* 0x000fce00078e02ff */
.L_x_142:
[----:B------:R-:W-:Y:S05]  /*5a40*/  BSYNC B1 ;  /* 0x0000000000017941 */ /* 0x000fea0003800000 */
.L_x_141:
        /* <DEDUP_REMOVED lines=13> */
.L_x_144:
[----:B------:R-:W-:Y:S05]  /*5b20*/  BSYNC B1 ;  /* 0x0000000000017941 */ /* 0x000fea0003800000 */
.L_x_143:
[----:B-1----:R-:W-:Y:S01]  /*5b30*/  @!P3 IMAD R13, R94, R147, R14 ;  /* 0x000000935e0db224 */ /* 0x002fe200078e020e */
[----:B------:R-:W-:Y:S04]  /*5b40*/  BSSY B1, `(.L_x_145) ;  /* 0x0000006000017945 */ /* 0x000fe80003800000 */
[----:B------:R1:W-:Y:S01]  /*5b50*/  @!P3 STG.E.U8 desc[UR36][R6.64+0x68], R13 ;  /* 0x0000680d0600b986 */ /* 0x0003e2000c101124 */
[----:B------:R-:W-:Y:S05]  /*5b60*/  @P2 BRA `(.L_x_146) ;  /* 0x00000000000c2947 */ /* 0x000fea0003800000 */
[----:B------:R-:W1:Y:S02]  /*5b70*/  LDG.E.U8 R154, desc[UR36][R10.64+0x69] ;  /* 0x000069240a9a7981 */ /* 0x000e64000c1e1100 */
[----:B-1----:R-:W-:-:S05]  /*5b80*/  PRMT R13, R154, 0x8880, RZ ;  /* 0x000088809a0d7816 */ /* 0x002fca00000000ff */
[----:B------:R-:W-:-:S07]  /*5b90*/  IMAD R14, R13, R150, RZ ;  /* 0x000000960d0e7224 */ /* 0x000fce00078e02ff */
.L_x_146:
[----:B------:R-:W-:Y:S05]  /*5ba0*/  BSYNC B1 ;  /* 0x0000000000017941 */ /* 0x000fea0003800000 */
.L_x_145:
[----:B------:R-:W-:Y:S01]  /*5bb0*/  @!P2 IMAD R95, R95, R147, R14 ;  /* 0x000000935f5fa224 */ /* 0x000fe200078e020e */
[----:B------:R-:W-:Y:S04]  /*5bc0*/  BSSY B1, `(.L_x_147) ;  /* 0x0000006000017945 */ /* 0x000fe80003800000 */
[----:B------:R0:W-:Y:S01]  /*5bd0*/  @!P2 STG.E.U8 desc[UR36][R6.64+0x69], R95 ;  /* 0x0000695f0600a986 */ /* 0x0001e2000c101124 */
[----:B------:R-:W-:Y:S05]  /*5be0*/  @P5 BRA `(.L_x_148) ;  /* 0x00000000000c5947 */ /* 0x000fea0003800000 */
[----:B------:R-:W1:Y:S02]  /*5bf0*/  LDG.E.U8 R154, desc[UR36][R8.64+0x70] ;  /* 0x00007024089a7981 */ /* 0x000e64000c1e1100 */
[----:B-1----:R-:W-:-:S05]  /*5c00*/  PRMT R13, R154, 0x8880, RZ ;  /* 0x000088809a0d7816 */ /* 0x002fca00000000ff */
[----:B------:R-:W-:-:S07]  /*5c10*/  IMAD R14, R13, R150, RZ ;  /* 0x000000960d0e7224 */ /* 0x000fce00078e02ff */
.L_x_148:
[----:B------:R-:W-:Y:S05]  /*5c20*/  BSYNC B1 ;  /* 0x0000000000017941 */ /* 0x000fea0003800000 */
.L_x_147:
[----:B-1----:R-:W-:Y:S01]  /*5c30*/  @!P5 IMAD R13, R80, R147, R14 ;  /* 0x00000093500dd224 */ /* 0x002fe200078e020e */
[----:B------:R-:W-:Y:S04]  /*5c40*/  BSSY B1, `(.L_x_149) ;  /* 0x0000006000017945 */ /* 0x000fe80003800000 */
[----:B------:R1:W-:Y:S01]  /*5c50*/  @!P5 STG.E.U8 desc[UR36][R4.64+0x70], R13 ;  /* 0x0000700d0400d986 */ /* 0x0003e2000c101124 */
[----:B------:R-:W-:Y:S05]  /*5c60*/  @P4 BRA `(.L_x_150) ;  /* 0x00000000000c4947 */ /* 0x000fea0003800000 */
[----:B------:R-:W1:Y:S02]  /*5c70*/  LDG.E.U8 R154, desc[UR36][R8.64+0x71] ;  /* 0x00007124089a7981 */ /* 0x000e64000c1e1100 */
[----:B-1----:R-:W-:-:S05]  /*5c80*/  PRMT R13, R154, 0x8880, RZ ;  /* 0x000088809a0d7816 */ /* 0x002fca00000000ff */
[----:B------:R-:W-:-:S07]  /*5c90*/  IMAD R14, R13, R150, RZ ;  /* 0x000000960d0e7224 */ /* 0x000fce00078e02ff */
.L_x_150:
[----:B------:R-:W-:Y:S05]  /*5ca0*/  BSYNC B1 ;  /* 0x0000000000017941 */ /* 0x000fea0003800000 */
.L_x_149:
        /* <DEDUP_REMOVED lines=13> */
.L_x_152:
[----:B------:R-:W-:Y:S05]  /*5d80*/  BSYNC B1 ;  /* 0x0000000000017941 */ /* 0x000fea0003800000 */
.L_x_151:
[----:B-1----:R-:W-:Y:S01]  /*5d90*/  @!P1 IMAD R13, R82, R147, R14 ;  /* 0x00000093520d9224 */ /* 0x002fe200078e020e */
[----:B------:R-:W-:Y:S04]  /*5da0*/  BSSY B1, `(.L_x_153) ;  /* 0x0000006000017945 */ /* 0x000fe80003800000 */
[----:B------:R1:W-:Y:S01]  /*5db0*/  @!P1 STG.E.U8 desc[UR36][R6.64+0x70], R13 ;  /* 0x0000700d06009986 */ /* 0x0003e2000c101124 */
[----:B------:R-:W-:Y:S05]  /*5dc0*/  @P0 BRA `(.L_x_154) ;  /* 0x00000000000c0947 */ /* 0x000fea0003800000 */
[----:B------:R-:W1:Y:S02]  /*5dd0*/  LDG.E.U8 R154, desc[UR36][R10.64+0x71] ;  /* 0x000071240a9a7981 */ /* 0x000e64000c1e1100 */
[----:B-1----:R-:W-:-:S05]  /*5de0*/  PRMT R13, R154, 0x8880, RZ ;  /* 0x000088809a0d7816 */ /* 0x002fca00000000ff */
[----:B------:R-:W-:-:S07]  /*5df0*/  IMAD R14, R13, R150, RZ ;  /* 0x000000960d0e7224 */ /* 0x000fce00078e02ff */
.L_x_154:
[----:B------:R-:W-:Y:S05]  /*5e00*/  BSYNC B1 ;  /* 0x0000000000017941 */ /* 0x000fea0003800000 */
.L_x_153:
[----:B------:R-:W-:Y:S01]  /*5e10*/  @!P0 IMAD R83, R83, R147, R14 ;  /* 0x0000009353538224 */ /* 0x000fe200078e020e */
[----:B------:R-:W-:Y:S04]  /*5e20*/  BSSY B1, `(.L_x_155) ;  /* 0x0000006000017945 */ /* 0x000fe80003800000 */
[----:B------:R0:W-:Y:S01]  /*5e30*/  @!P0 STG.E.U8 desc[UR36][R6.64+0x71], R83 ;  /* 0x0000715306008986 */ /* 0x0001e2000c101124 */
[----:B------:R-:W-:Y:S05]  /*5e40*/  @P5 BRA `(.L_x_156) ;  /* 0x00000000000c5947 */ /* 0x000fea0003800000 */
[----:B------:R-:W1:Y:S02]  /*5e50*/  LDG.E.U8 R154, desc[UR36][R8.64+0x78] ;  /* 0x00007824089a7981 */ /* 0x000e64000c1e1100 */
[----:B-1----:R-:W-:-:S05]  /*5e60*/  PRMT R13, R154, 0x8880, RZ ;  /* 0x000088809a0d7816 */ /* 0x002fca00000000ff */
[----:B------:R-:W-:-:S07]  /*5e70*/  IMAD R14, R13, R150, RZ ;  /* 0x000000960d0e7224 */ /* 0x000fce00078e02ff */
.L_x_156:
[----:B------:R-:W-:Y:S05]  /*5e80*/  BSYNC B1 ;  /* 0x0000000000017941 */ /* 0x000fea0003800000 */
.L_x_155:
[----:B-1----:R-:W-:Y:S01]  /*5e90*/  @!P5 IMAD R13, R84, R147, R14 ;  /* 0x00000093540dd224 */ /* 0x002fe200078e020e */
[----:B------:R-:W-:Y:S04]  /*5ea0*/  BSSY B1, `(.L_x_157) ;  /* 0x0000006000017945 */ /* 0x000fe80003800000 */
[----:B------:R1:W-:Y:S01]  /*5eb0*/  @!P5 STG.E.U8 desc[UR36][R4.64+0x78], R13 ;  /* 0x0000780d0400d986 */ /* 0x0003e2000c101124 */
[----:B------:R-:W-:Y:S05]  /*5ec0*/  @P4 BRA `(.L_x_158) ;  /* 0x00000000000c4947 */ /* 0x000fea0003800000 */
[----:B------:R-:W1:Y:S02]  /*5ed0*/  LDG.E.U8 R154, desc[UR36][R8.64+0x79] ;  /* 0x00007924089a7981 */ /* 0x000e64000c1e1100 */
[----:B-1----:R-:W-:-:S05]  /*5ee0*/  PRMT R13, R154, 0x8880, RZ ;  /* 0x000088809a0d7816 */ /* 0x002fca00000000ff */
[----:B------:R-:W-:-:S07]  /*5ef0*/  IMAD R14, R13, R150, RZ ;  /* 0x000000960d0e7224 */ /* 0x000fce00078e02ff */
.L_x_158:
[----:B------:R-:W-:Y:S05]  /*5f00*/  BSYNC B1 ;  /* 0x0000000000017941 */ /* 0x000fea0003800000 */
.L_x_157:
        /* <DEDUP_REMOVED lines=13> */
.L_x_160:
[----:B------:R-:W-:Y:S05]  /*5fe0*/  BSYNC B1 ;  /* 0x0000000000017941 */ /* 0x000fea0003800000 */
.L_x_159:
[----:B-1----:R-:W-:Y:S01]  /*5ff0*/  @!P3 IMAD R13, R86, R147, R14 ;  /* 0x00000093560db224 */ /* 0x002fe200078e020e */
[----:B------:R-:W-:Y:S04]  /*6000*/  BSSY B1, `(.L_x_161) ;  /* 0x0000006000017945 */ /* 0x000fe80003800000 */
[----:B------:R1:W-:Y:S01]  /*6010*/  @!P3 STG.E.U8 desc[UR36][R6.64+0x78], R13 ;  /* 0x0000780d0600b986 */ /* 0x0003e2000c101124 */
[----:B------:R-:W-:Y:S05]  /*6020*/  @P2 BRA `(.L_x_162) ;  /* 0x00000000000c2947 */ /* 0x000fea0003800000 */
[----:B------:R-:W1:Y:S02]  /*6030*/  LDG.E.U8 R154, desc[UR36][R10.64+0x79] ;  /* 0x000079240a9a7981 */ /* 0x000e64000c1e1100 */
[----:B-1----:R-:W-:-:S05]  /*6040*/  PRMT R13, R154, 0x8880, RZ ;  /* 0x000088809a0d7816 */ /* 0x002fca00000000ff */
[----:B------:R-:W-:-:S07]  /*6050*/  IMAD R14, R13, R150, RZ ;  /* 0x000000960d0e7224 */ /* 0x000fce00078e02ff */
.L_x_162:
[----:B------:R-:W-:Y:S05]  /*6060*/  BSYNC B1 ;  /* 0x0000000000017941 */ /* 0x000fea0003800000 */
.L_x_161:
[----:B------:R-:W-:Y:S01]  /*6070*/  @!P2 IMAD R87, R87, R147, R14 ;  /* 0x000000935757a224 */ /* 0x000fe200078e020e */
[----:B------:R-:W-:Y:S04]  /*6080*/  BSSY B1, `(.L_x_163) ;  /* 0x0000006000017945 */ /* 0x000fe80003800000 */
[----:B------:R0:W-:Y:S01]  /*6090*/  @!P2 STG.E.U8 desc[UR36][R6.64+0x79], R87 ;  /* 0x000079570600a986 */ /* 0x0001e2000c101124 */
[----:B------:R-:W-:Y:S05]  /*60a0*/  @P5 BRA `(.L_x_164) ;  /* 0x00000000000c5947 */ /* 0x000fea0003800000 */
[----:B------:R-:W1:Y:S02]  /*60b0*/  LDG.E.U8 R154, desc[UR36][R8.64+0x80] ;  /* 0x00008024089a7981 */ /* 0x000e64000c1e1100 */
[----:B-1----:R-:W-:-:S05]  /*60c0*/  PRMT R13, R154, 0x8880, RZ ;  /* 0x000088809a0d7816 */ /* 0x002fca00000000ff */
[----:B------:R-:W-:-:S07]  /*60d0*/  IMAD R14, R13, R150, RZ ;  /* 0x000000960d0e7224 */ /* 0x000fce00078e02ff */
.L_x_164:
[----:B------:R-:W-:Y:S05]  /*60e0*/  BSYNC B1 ;  /* 0x0000000000017941 */ /* 0x000fea0003800000 */
.L_x_163:
[----:B-1----:R-:W-:Y:S01]  /*60f0*/  @!P5 IMAD R13, R72, R147, R14 ;  /* 0x00000093480dd224 */ /* 0x002fe200078e020e */
[----:B------:R-:W-:Y:S04]  /*6100*/  BSSY B1, `(.L_x_165) ;  /* 0x0000006000017945 */ /* 0x000fe80003800000 */
[----:B------:R1:W-:Y:S01]  /*6110*/  @!P5 STG.E.U8 desc[UR36][R4.64+0x80], R13 ;  /* 0x0000800d0400d986 */ /* 0x0003e2000c101124 */
[----:B------:R-:W-:Y:S05]  /*6120*/  @P4 BRA `(.L_x_166) ;  /* 0x00000000000c4947 */ /* 0x000fea0003800000 */
[----:B------:R-:W1:Y:S02]  /*6130*/  LDG.E.U8 R154, desc[UR36][R8.64+0x81] ;  /* 0x00008124089a7981 */ /* 0x000e64000c1e1100 */
[----:B-1----:R-:W-:-:S05]  /*6140*/  PRMT R13, R154, 0x8880, RZ ;  /* 0x000088809a0d7816 */ /* 0x002fca00000000ff */
[----:B------:R-:W-:-:S07]  /*6150*/  IMAD R14, R13, R150, RZ ;  /* 0x000000960d0e7224 */ /* 0x000fce00078e02ff */
.L_x_166:
[----:B------:R-:W-:Y:S05]  /*6160*/  BSYNC B1 ;  /* 0x0000000000017941 */ /* 0x000fea0003800000 */
.L_x_165:
        /* <DEDUP_REMOVED lines=13> */
.L_x_168:
[----:B------:R-:W-:Y:S05]  /*6240*/  BSYNC B1 ;  /* 0x0000000000017941 */ /* 0x000fea0003800000 */
.L_x_167:
[----:B-1----:R-:W-:Y:S01]  /*6250*/  @!P1 IMAD R13, R74, R147, R14 ;  /* 0x000000934a0d9224 */ /* 0x002fe200078e020e */
[----:B------:R-:W-:Y:S04]  /*6260*/  BSSY B1, `(.L_x_169) ;  /* 0x0000006000017945 */ /* 0x000fe80003800000 */
[----:B------:R1:W-:Y:S01]  /*6270*/  @!P1 STG.E.U8 desc[UR36][R6.64+0x80], R13 ;  /* 0x0000800d06009986 */ /* 0x0003e2000c101124 */
[----:B------:R-:W-:Y:S05]  /*6280*/  @P0 BRA `(.L_x_170) ;  /* 0x00000000000c0947 */ /* 0x000fea0003800000 */
[----:B------:R-:W1:Y:S02]  /*6290*/  LDG.E.U8 R154, desc[UR36][R10.64+0x81] ;  /* 0x000081240a9a7981 */ /* 0x000e64000c1e1100 */
[----:B-1----:R-:W-:-:S05]  /*62a0*/  PRMT R13, R154, 0x8880, RZ ;  /* 0x000088809a0d7816 */ /* 0x002fca00000000ff */
[----:B------:R-:W-:-:S07]  /*62b0*/  IMAD R14, R13, R150, RZ ;  /* 0x000000960d0e7224 */ /* 0x000fce00078e02ff */
.L_x_170:
[----:B------:R-:W-:Y:S05]  /*62c0*/  BSYNC B1 ;  /* 0x0000000000017941 */ /* 0x000fea0003800000 */
.L_x_169:
[----:B------:R-:W-:Y:S01]  /*62d0*/  @!P0 IMAD R75, R75, R147, R14 ;  /* 0x000000934b4b8224 */ /* 0x000fe200078e020e */
[----:B------:R-:W-:Y:S04]  /*62e0*/  BSSY B1, `(.L_x_171) ;  /* 0x0000006000017945 */ /* 0x000fe80003800000 */
[----:B------:R0:W-:Y:S01]  /*62f0*/  @!P0 STG.E.U8 desc[UR36][R6.64+0x81], R75 ;  /* 0x0000814b06008986 */ /* 0x0001e2000c101124 */
[----:B------:R-:W-:Y:S05]  /*6300*/  @P5 BRA `(.L_x_172) ;  /* 0x00000000000c5947 */ /* 0x000fea0003800000 */
[----:B------:R-:W1:Y:S02]  /*6310*/  LDG.E.U8 R154, desc[UR36][R8.64+0x88] ;  /* 0x00008824089a7981 */ /* 0x000e64000c1e1100 */
[----:B-1----:R-:W-:-:S05]  /*6320*/  PRMT R13, R154, 0x8880, RZ ;  /* 0x000088809a0d7816 */ /* 0x002fca00000000ff */
[----:B------:R-:W-:-:S07]  /*6330*/  IMAD R14, R13, R150, RZ ;  /* 0x000000960d0e7224 */ /* 0x000fce00078e02ff */
.L_x_172:
[----:B------:R-:W-:Y:S05]  /*6340*/  BSYNC B1 ;  /* 0x0000000000017941 */ /* 0x000fea0003800000 */
.L_x_171:
[----:B-1----:R-:W-:Y:S01]  /*6350*/  @!P5 IMAD R13, R76, R147, R14 ;  /* 0x000000934c0dd224 */ /* 0x002fe200078e020e */
[----:B------:R-:W-:Y:S04]  /*6360*/  BSSY B1, `(.L_x_173) ;  /* 0x0000006000017945 */ /* 0x000fe80003800000 */
[----:B------:R1:W-:Y:S01]  /*6370*/  @!P5 STG.E.U8 desc[UR36][R4.64+0x88], R13 ;  /* 0x0000880d0400d986 */ /* 0x0003e2000c101124 */
[----:B------:R-:W-:Y:S05]  /*6380*/  @P4 BRA `(.L_x_174) ;  /* 0x00000000000c4947 */ /* 0x000fea0003800000 */
[----:B------:R-:W1:Y:S02]  /*6390*/  LDG.E.U8 R154, desc[UR36][R8.64+0x89] ;  /* 0x00008924089a7981 */ /* 0x000e64000c1e1100 */
[----:B-1----:R-:W-:-:S05]  /*63a0*/  PRMT R13, R154, 0x8880, RZ ;  /* 0x000088809a0d7816 */ /* 0x002fca00000000ff */
[----:B------:R-:W-:-:S07]  /*63b0*/  IMAD R14, R13, R150, RZ ;  /* 0x000000960d0e7224 */ /* 0x000fce00078e02ff */
.L_x_174:
[----:B------:R-:W-:Y:S05]  /*63c0*/  BSYNC B1 ;  /* 0x0000000000017941 */ /* 0x000fea0003800000 */
.L_x_173:
        /* <DEDUP_REMOVED lines=13> */
.L_x_176:
[----:B------:R-:W-:Y:S05]  /*64a0*/  BSYNC B1 ;  /* 0x0000000000017941 */ /* 0x000fea0003800000 */
.L_x_175:
[----:B-1----:R-:W-:Y:S01]  /*64b0*/  @!P3 IMAD R13, R78, R147, R14 ;  /* 0x000000934e0db224 */ /* 0x002fe200078e020e */
[----:B------:R-:W-:Y:S04]  /*64c0*/  BSSY B1, `(.L_x_177) ;  /* 0x0000006000017945 */ /* 0x000fe80003800000 */
[----:B------:R1:W-:Y:S01]  /*64d0*/  @!P3 STG.E.U8 desc[UR36][R6.64+0x88], R13 ;  /* 0x0000880d0600b986 */ /* 0x0003e2000c101124 */
[----:B------:R-:W-:Y:S05]  /*64e0*/  @P2 BRA `(.L_x_178) ;  /* 0x00000000000c2947 */ /* 0x000fea0003800000 */
[----:B------:R-:W1:Y:S02]  /*64f0*/  LDG.E.U8 R154, desc[UR36][R10.64+0x89] ;  /* 0x000089240a9a7981 */ /* 0x000e64000c1e1100 */
[----:B-1----:R-:W-:-:S05]  /*6500*/  PRMT R13, R154, 0x8880, RZ ;  /* 0x000088809a0d7816 */ /* 0x002fca00000000ff */
[----:B------:R-:W-:-:S07]  /*6510*/  IMAD R14, R13, R150, RZ ;  /* 0x000000960d0e7224 */ /* 0x000fce00078e02ff */
.L_x_178:
[----:B------:R-:W-:Y:S05]  /*6520*/  BSYNC B1 ;  /* 0x0000000000017941 */ /* 0x000fea0003800000 */
.L_x_177:
[----:B------:R-:W-:Y:S01]  /*6530*/  @!P2 IMAD R79, R79, R147, R14 ;  /* 0x000000934f4fa224 */ /* 0x000fe200078e020e */
[----:B------:R-:W-:Y:S04]  /*6540*/  BSSY B1, `(.L_x_179) ;  /* 0x0000006000017945 */ /* 0x000fe80003800000 */
[----:B------:R0:W-:Y:S01]  /*6550*/  @!P2 STG.E.U8 desc[UR36][R6.64+0x89], R79 ;  /* 0x0000894f0600a986 */ /* 0x0001e2000c101124 */
[----:B------:R-:W-:Y:S05]  /*6560*/  @P5 BRA `(.L_x_180) ;  /* 0x00000000000c5947 */ /* 0x000fea0003800000 */
[----:B------:R-:W1:Y:S02]  /*6570*/  LDG.E.U8 R154, desc[UR36][R8.64+0x90] ;  /* 0x00009024089a7981 */ /* 0x000e64000c1e1100 */
[----:B-1----:R-:W-:-:S05]  /*6580*/  PRMT R13, R154, 0x8880, RZ ;  /* 0x000088809a0d7816 */ /* 0x002fca00000000ff */
[----:B------:R-:W-:-:S07]  /*6590*/  IMAD R14, R13, R150, RZ ;  /* 0x000000960d0e7224 */ /* 0x000fce00078e02ff */
.L_x_180:
[----:B------:R-:W-:Y:S05]  /*65a0*/  BSYNC B1 ;  /* 0x0000000000017941 */ /* 0x000fea0003800000 */
.L_x_179:
[----:B-1----:R-:W-:Y:S01]  /*65b0*/  @!P5 IMAD R13, R64, R147, R14 ;  /* 0x00000093400dd224 */ /* 0x002fe200078e020e */
[----:B------:R-:W-:Y:S04]  /*65c0*/  BSSY B1, `(.L_x_181) ;  /* 0x0000006000017945 */ /* 0x000fe80003800000 */
[----:B------:R1:W-:Y:S01]  /*65d0*/  @!P5 STG.E.U8 desc[UR36][R4.64+0x90], R13 ;  /* 0x0000900d0400d986 */ /* 0x0003e2000c101124 */
[----:B------:R-:W-:Y:S05]  /*65e0*/  @P4 BRA `(.L_x_182) ;  /* 0x00000000000c4947 */ /* 0x000fea0003800000 */
[----:B------:R-:W1:Y:S02]  /*65f0*/  LDG.E.U8 R154, desc[UR36][R8.64+0x91] ;  /* 0x00009124089a7981 */ /* 0x000e64000c1e1100 */
[----:B-1----:R-:W-:-:S05]  /*6600*/  PRMT R13, R154, 0x8880, RZ ;  /* 0x000088809a0d7816 */ /* 0x002fca00000000ff */
[----:B------:R-:W-:-:S07]  /*6610*/  IMAD R14, R13, R150, RZ ;  /* 0x000000960d0e7224 */ /* 0x000fce00078e02ff */
.L_x_182:
[----:B------:R-:W-:Y:S05]  /*6620*/  BSYNC B1 ;  /* 0x0000000000017941 */ /* 0x000fea0003800000 */
.L_x_181:
        /* <DEDUP_REMOVED lines=13> */
.L_x_184:
[----:B------:R-:W-:Y:S05]  /*6700*/  BSYNC B1 ;  /* 0x0000000000017941 */ /* 0x000fea0003800000 */
.L_x_183:
[----:B-1----:R-:W-:Y:S01]  /*6710*/  @!P1 IMAD R13, R66, R147, R14 ;  /* 0x00000093420d9224 */ /* 0x002fe200078e020e */
[----:B------:R-:W-:Y:S04]  /*6720*/  BSSY B1, `(.L_x_185) ;  /* 0x0000006000017945 */ /* 0x000fe80003800000 */
[----:B------:R1:W-:Y:S01]  /*6730*/  @!P1 STG.E.U8 desc[UR36][R6.64+0x90], R13 ;  /* 0x0000900d06009986 */ /* 0x0003e2000c101124 */
[----:B------:R-:W-:Y:S05]  /*6740*/  @P0 BRA `(.L_x_186) ;  /* 0x00000000000c0947 */ /* 0x000fea0003800000 */
[----:B------:R-:W1:Y:S02]  /*6750*/  LDG.E.U8 R154, desc[UR36][R10.64+0x91] ;  /* 0x000091240a9a7981 */ /* 0x000e64000c1e1100 */
[----:B-1----:R-:W-:-:S05]  /*6760*/  PRMT R13, R154, 0x8880, RZ ;  /* 0x000088809a0d7816 */ /* 0x002fca00000000ff */
[----:B------:R-:W-:-:S07]  /*6770*/  IMAD R14, R13, R150, RZ ;  /* 0x000000960d0e7224 */ /* 0x000fce00078e02ff */
.L_x_186:
[----:B------:R-:W-:Y:S05]  /*6780*/  BSYNC B1 ;  /* 0x0000000000017941 */ /* 0x000fea0003800000 */
.L_x_185:
[----:B------:R-:W-:Y:S01]  /*6790*/  @!P0 IMAD R67, R67, R147, R14 ;  /* 0x0000009343438224 */ /* 0x000fe200078e020e */
[----:B------:R-:W-:Y:S04]  /*67a0*/  BSSY B1, `(.L_x_187) ;  /* 0x0000006000017945 */ /* 0x000fe80003800000 */
[----:B------:R0:W-:Y:S01]  /*67b0*/  @!P0 STG.E.U8 desc[UR36][R6.64+0x91], R67 ;  /* 0x0000914306008986 */ /* 0x0001e2000c101124 */
[----:B------:R-:W-:Y:S05]  /*67c0*/  @P5 BRA `(.L_x_188) ;  /* 0x00000000000c5947 */ /* 0x000fea0003800000 */
[----:B------:R-:W1:Y:S02]  /*67d0*/  LDG.E.U8 R154, desc[UR36][R8.64+0x98] ;  /* 0x00009824089a7981 */ /* 0x000e64000c1e1100 */
[----:B-1----:R-:W-:-:S05]  /*67e0*/  PRMT R13, R154, 0x8880, RZ ;  /* 0x000088809a0d7816 */ /* 0x002fca00000000ff */
[----:B------:R-:W-:-:S07]  /*67f0*/  IMAD R14, R13, R150, RZ ;  /* 0x000000960d0e7224 */ /* 0x000fce00078e02ff */
.L_x_188:
[----:B------:R-:W-:Y:S05]  /*6800*/  BSYNC B1 ;  /* 0x0000000000017941 */ /* 0x000fea0003800000 */
.L_x_187:
[----:B-1----:R-:W-:Y:S01]  /*6810*/  @!P5 IMAD R13, R68, R147, R14 ;  /* 0x00000093440dd224 */ /* 0x002fe200078e020e */
[----:B------:R-:W-:Y:S04]  /*6820*/  BSSY B1, `(.L_x_189) ;  /* 0x0000006000017945 */ /* 0x000fe80003800000 */
[----:B------:R1:W-:Y:S01]  /*6830*/  @!P5 STG.E.U8 desc[UR36][R4.64+0x98], R13 ;  /* 0x0000980d0400d986 */ /* 0x0003e2000c101124 */
[----:B------:R-:W-:Y:S05]  /*6840*/  @P4 BRA `(.L_x_190) ;  /* 0x00000000000c4947 */ /* 0x000fea0003800000 */
[----:B------:R-:W1:Y:S02]  /*6850*/  LDG.E.U8 R154, desc[UR36][R8.64+0x99] ;  /* 0x00009924089a7981 */ /* 0x000e64000c1e1100 */
[----:B-1----:R-:W-:-:S05]  /*6860*/  PRMT R13, R154, 0x8880, RZ ;  /* 0x000088809a0d7816 */ /* 0x002fca00000000ff */
[----:B------:R-:W-:-:S07]  /*6870*/  IMAD R14, R13, R150, RZ ;  /* 0x000000960d0e7224 */ /* 0x000fce00078e02ff */
.L_x_190:
[----:B------:R-:W-:Y:S05]  /*6880*/  BSYNC B1 ;  /* 0x0000000000017941 */ /* 0x000fea0003800000 */
.L_x_189:
        /* <DEDUP_REMOVED lines=13> */
.L_x_192:
[----:B------:R-:W-:Y:S05]  /*6960*/  BSYNC B1 ;  /* 0x0000000000017941 */ /* 0x000fea0003800000 */
.L_x_191:
[----:B-1----:R-:W-:Y:S01]  /*6970*/  @!P3 IMAD R13, R70, R147, R14 ;  /* 0x00000093460db224 */ /* 0x002fe200078e020e */
[----:B------:R-:W-:Y:S04]  /*6980*/  BSSY B1, `(.L_x_193) ;  /* 0x0000006000017945 */ /* 0x000fe80003800000 */
[----:B------:R1:W-:Y:S01]  /*6990*/  @!P3 STG.E.U8 desc[UR36][R6.64+0x98], R13 ;  /* 0x0000980d0600b986 */ /* 0x0003e2000c101124 */
[----:B------:R-:W-:Y:S05]  /*69a0*/  @P2 BRA `(.L_x_194) ;  /* 0x00000000000c2947 */ /* 0x000fea0003800000 */
[----:B------:R-:W1:Y:S02]  /*69b0*/  LDG.E.U8 R154, desc[UR36][R10.64+0x99] ;  /* 0x000099240a9a7981 */ /* 0x000e64000c1e1100 */
[----:B-1----:R-:W-:-:S05]  /*69c0*/  PRMT R13, R154, 0x8880, RZ ;  /* 0x000088809a0d7816 */ /* 0x002fca00000000ff */
[----:B------:R-:W-:-:S07]  /*69d0*/  IMAD R14, R13, R150, RZ ;  /* 0x000000960d0e7224 */ /* 0x000fce00078e02ff */
.L_x_194:
[----:B------:R-:W-:Y:S05]  /*69e0*/  BSYNC B1 ;  /* 0x0000000000017941 */ /* 0x000fea0003800000 */
.L_x_193:
[----:B------:R-:W-:Y:S01]  /*69f0*/  @!P2 IMAD R71, R71, R147, R14 ;  /* 0x000000934747a224 */ /* 0x000fe200078e020e */
[----:B------:R-:W-:Y:S04]  /*6a00*/  BSSY B1, `(.L_x_195) ;  /* 0x0000006000017945 */ /* 0x000fe80003800000 */
[----:B------:R0:W-:Y:S01]  /*6a10*/  @!P2 STG.E.U8 desc[UR36][R6.64+0x99], R71 ;  /* 0x000099470600a986 */ /* 0x0001e2000c101124 */
[----:B------:R-:W-:Y:S05]  /*6a20*/  @P5 BRA `(.L_x_196) ;  /* 0x00000000000c5947 */ /* 0x000fea0003800000 */
[----:B------:R-:W1:Y:S02]  /*6a30*/  LDG.E.U8 R154, desc[UR36][R8.64+0xa0] ;  /* 0x0000a024089a7981 */ /* 0x000e64000c1e1100 */
[----:B-1----:R-:W-:-:S05]  /*6a40*/  PRMT R13, R154, 0x8880, RZ ;  /* 0x000088809a0d7816 */ /* 0x002fca00000000ff */
[----:B------:R-:W-:-:S07]  /*6a50*/  IMAD R14, R13, R150, RZ ;  /* 0x000000960d0e7224 */ /* 0x000fce00078e02ff */
.L_x_196:
[----:B------:R-:W-:Y:S05]  /*6a60*/  BSYNC B1 ;  /* 0x0000000000017941 */ /* 0x000fea0003800000 */
.L_x_195:
[----:B-1----:R-:W-:Y:S01]  /*6a70*/  @!P5 IMAD R13, R56, R147, R14 ;  /* 0x00000093380dd224 */ /* 0x002fe200078e020e */
[----:B------:R-:W-:Y:S04]  /*6a80*/  BSSY B1, `(.L_x_197) ;  /* 0x0000006000017945 */ /* 0x000fe80003800000 */
[----:B------:R1:W-:Y:S01]  /*6a90*/  @!P5 STG.E.U8 desc[UR36][R4.64+0xa0], R13 ;  /* 0x0000a00d0400d986 */ /* 0x0003e2000c101124 */
[----:B------:R-:W-:Y:S05]  /*6aa0*/  @P4 BRA `(.L_x_198) ;  /* 0x00000000000c4947 */ /* 0x000fea0003800000 */
[----:B------:R-:W1:Y:S02]  /*6ab0*/  LDG.E.U8 R154, desc[UR36][R8.64+0xa1] ;  /* 0x0000a124089a7981 */ /* 0x000e64000c1e1100 */
[----:B-1----:R-:W-:-:S05]  /*6ac0*/  PRMT R13, R154, 0x8880, RZ ;  /* 0x000088809a0d7816 */ /* 0x002fca00000000ff */
[----:B------:R-:W-:-:S07]  /*6ad0*/  IMAD R14, R13, R150, RZ ;  /* 0x000000960d0e7224 */ /* 0x000fce00078e02ff */
.L_x_198:
[----:B------:R-:W-:Y:S05]  /*6ae0*/  BSYNC B1 ;  /* 0x0000000000017941 */ /* 0x000fea0003800000 */
.L_x_197:
        /* <DEDUP_REMOVED lines=13> */
.L_x_200:
[----:B------:R-:W-:Y:S05]  /*6bc0*/  BSYNC B1 ;  /* 0x0000000000017941 */ /* 0x000fea0003800000 */
.L_x_199:
[----:B-1----:R-:W-:Y:S01]  /*6bd0*/  @!P1 IMAD R13, R58, R147, R14 ;  /* 0x000000933a0d9224 */ /* 0x002fe200078e020e */
[----:B------:R-:W-:Y:S04]  /*6be0*/  BSSY B1, `(.L_x_201) ;  /* 0x0000006000017945 */ /* 0x000fe80003800000 */
[----:B------:R1:W-:Y:S01]  /*6bf0*/  @!P1 STG.E.U8 desc[UR36][R6.64+0xa0], R13 ;  /* 0x0000a00d06009986 */ /* 0x0003e2000c101124 */
[----:B------:R-:W-:Y:S05]  /*6c00*/  @P0 BRA `(.L_x_202) ;  /* 0x00000000000c0947 */ /* 0x000fea0003800000 */
[----:B------:R-:W1:Y:S02]  /*6c10*/  LDG.E.U8 R154, desc[UR36][R10.64+0xa1] ;  /* 0x0000a1240a9a7981 */ /* 0x000e64000c1e1100 */
[----:B-1----:R-:W-:-:S05]  /*6c20*/  PRMT R13, R154, 0x8880, RZ ;  /* 0x000088809a0d7816 */ /* 0x002fca00000000ff */
[----:B------:R-:W-:-:S07]  /*6c30*/  IMAD R14, R13, R150, RZ ;  /* 0x000000960d0e7224 */ /* 0x000fce00078e02ff */
.L_x_202:
[----:B------:R-:W-:Y:S05]  /*6c40*/  BSYNC B1 ;  /* 0x0000000000017941 */ /* 0x000fea0003800000 */
.L_x_201:
[----:B------:R-:W-:Y:S01]  /*6c50*/  @!P0 IMAD R59, R59, R147, R14 ;  /* 0x000000933b3b8224 */ /* 0x000fe200078e020e */
[----:B------:R-:W-:Y:S04]  /*6c60*/  BSSY B1, `(.L_x_203) ;  /* 0x0000006000017945 */ /* 0x000fe80003800000 */
[----:B------:R0:W-:Y:S01]  /*6c70*/  @!P0 STG.E.U8 desc[UR36][R6.64+0xa1], R59 ;  /* 0x0000a13b06008986 */ /* 0x0001e2000c101124 */
[----:B------:R-:W-:Y:S05]  /*6c80*/  @P5 BRA `(.L_x_204) ;  /* 0x00000000000c5947 */ /* 0x000fea0003800000 */
[----:B------:R-:W1:Y:S02]  /*6c90*/  LDG.E.U8 R154, desc[UR36][R8.64+0xa8] ;  /* 0x0000a824089a7981 */ /* 0x000e64000c1e1100 */
[----:B-1----:R-:W-:-:S05]  /*6ca0*/  PRMT R13, R154, 0x8880, RZ ;  /* 0x000088809a0d7816 */ /* 0x002fca00000000ff */
[----:B------:R-:W-:-:S07]  /*6cb0*/  IMAD R14, R13, R150, RZ ;  /* 0x000000960d0e7224 */ /* 0x000fce00078e02ff */
.L_x_204:
[----:B------:R-:W-:Y:S05]  /*6cc0*/  BSYNC B1 ;  /* 0x0000000000017941 */ /* 0x000fea0003800000 */
.L_x_203:
[----:B-1----:R-:W-:Y:S01]  /*6cd0*/  @!P5 IMAD R13, R60, R147, R14 ;  /* 0x000000933c0dd224 */ /* 0x002fe200078e020e */
[----:B------:R-:W-:Y:S04]  /*6ce0*/  BSSY B1, `(.L_x_205) ;  /* 0x0000006000017945 */ /* 0x000fe80003800000 */
[----:B------:R1:W-:Y:S01]  /*6cf0*/  @!P5 STG.E.U8 desc[UR36][R4.64+0xa8], R13 ;  /* 0x0000a80d0400d986 */ /* 0x0003e2000c101124 */
[----:B------:R-:W-:Y:S05]  /*6d00*/  @P4 BRA `(.L_x_206) ;  /* 0x00000000000c4947 */ /* 0x000fea0003800000 */
[----:B------:R-:W1:Y:S02]  /*6d10*/  LDG.E.U8 R154, desc[UR36][R8.64+0xa9] ;  /* 0x0000a924089a7981 */ /* 0x000e64000c1e1100 */
[----:B-1----:R-:W-:-:S05]  /*6d20*/  PRMT R13, R154, 0x8880, RZ ;  /* 0x000088809a0d7816 */ /* 0x002fca00000000ff */
[----:B------:R-:W-:-:S07]  /*6d30*/  IMAD R14, R13, R150, RZ ;  /* 0x000000960d0e7224 */ /* 0x000fce00078e02ff */
.L_x_206:
[----:B------:R-:W-:Y:S05]  /*6d40*/  BSYNC B1 ;  /* 0x0000000000017941 */ /* 0x000fea0003800000 */
.L_x_205:
        /* <DEDUP_REMOVED lines=13> */
.L_x_208:
[----:B------:R-:W-:Y:S05]  /*6e20*/  BSYNC B1 ;  /* 0x0000000000017941 */ /* 0x000fea0003800000 */
.L_x_207:
[----:B-1----:R-:W-:Y:S01]  /*6e30*/  @!P3 IMAD R13, R62, R147, R14 ;  /* 0x000000933e0db224 */ /* 0x002fe200078e020e */
[----:B------:R-:W-:Y:S04]  /*6e40*/  BSSY B1, `(.L_x_209) ;  /* 0x0000006000017945 */ /* 0x000fe80003800000 */
[----:B------:R1:W-:Y:S01]  /*6e50*/  @!P3 STG.E.U8 desc[UR36][R6.64+0xa8], R13 ;  /* 0x0000a80d0600b986 */ /* 0x0003e2000c101124 */
[----:B------:R-:W-:Y:S05]  /*6e60*/  @P2 BRA `(.L_x_210) ;  /* 0x00000000000c2947 */ /* 0x000fea0003800000 */
[----:B------:R-:W1:Y:S02]  /*6e70*/  LDG.E.U8 R154, desc[UR36][R10.64+0xa9] ;  /* 0x0000a9240a9a7981 */ /* 0x000e64000c1e1100 */
[----:B-1----:R-:W-:-:S05]  /*6e80*/  PRMT R13, R154, 0x8880, RZ ;  /* 0x000088809a0d7816 */ /* 0x002fca00000000ff */
[----:B------:R-:W-:-:S07]  /*6e90*/  IMAD R14, R13, R150, RZ ;  /* 0x000000960d0e7224 */ /* 0x000fce00078e02ff */
.L_x_210:
[----:B------:R-:W-:Y:S05]  /*6ea0*/  BSYNC B1 ;  /* 0x0000000000017941 */ /* 0x000fea0003800000 */
.L_x_209:
[----:B------:R-:W-:Y:S01]  /*6eb0*/  @!P2 IMAD R63, R63, R147, R14 ;  /* 0x000000933f3fa224 */ /* 0x000fe200078e020e */
[----:B------:R-:W-:Y:S04]  /*6ec0*/  BSSY B1, `(.L_x_211) ;  /* 0x0000006000017945 */ /* 0x000fe80003800000 */
[----:B------:R0:W-:Y:S01]  /*6ed0*/  @!P2 STG.E.U8 desc[UR36][R6.64+0xa9], R63 ;  /* 0x0000a93f0600a986 */ /* 0x0001e2000c101124 */
[----:B------:R-:W-:Y:S05]  /*6ee0*/  @P5 BRA `(.L_x_212) ;  /* 0x00000000000c5947 */ /* 0x000fea0003800000 */
[----:B------:R-:W1:Y:S02]  /*6ef0*/  LDG.E.U8 R154, desc[UR36][R8.64+0xb0] ;  /* 0x0000b024089a7981 */ /* 0x000e64000c1e1100 */
[----:B-1----:R-:W-:-:S05]  /*6f00*/  PRMT R13, R154, 0x8880, RZ ;  /* 0x000088809a0d7816 */ /* 0x002fca00000000ff */
[----:B------:R-:W-:-:S07]  /*6f10*/  IMAD R14, R13, R150, RZ ;  /* 0x000000960d0e7224 */ /* 0x000fce00078e02ff */
.L_x_212:
[----:B------:R-:W-:Y:S05]  /*6f20*/  BSYNC B1 ;  /* 0x0000000000017941 */ /* 0x000fea0003800000 */
.L_x_211:
[----:B-1----:R-:W-:Y:S01]  /*6f30*/  @!P5 IMAD R13, R48, R147, R14 ;  /* 0x00000093300dd224 */ /* 0x002fe200078e020e */
[----:B------:R-:W-:Y:S04]  /*6f40*/  BSSY B1, `(.L_x_213) ;  /* 0x0000006000017945 */ /* 0x000fe80003800000 */
[----:B------:R1:W-:Y:S01]  /*6f50*/  @!P5 STG.E.U8 desc[UR36][R4.64+0xb0], R13 ;  /* 0x0000b00d0400d986 */ /* 0x0003e2000c101124 */
[----:B------:R-:W-:Y:S05]  /*6f60*/  @P4 BRA `(.L_x_214) ;  /* 0x00000000000c4947 */ /* 0x000fea0003800000 */
[----:B------:R-:W1:Y:S02]  /*6f70*/  LDG.E.U8 R154, desc[UR36][R8.64+0xb1] ;  /* 0x0000b124089a7981 */ /* 0x000e64000c1e1100 */
[----:B-1----:R-:W-:-:S05]  /*6f80*/  PRMT R13, R154, 0x8880, RZ ;  /* 0x000088809a0d7816 */ /* 0x002fca00000000ff */
[----:B------:R-:W-:-:S07]  /*6f90*/  IMAD R14, R13, R150, RZ ;  /* 0x000000960d0e7224 */ /* 0x000fce00078e02ff */
.L_x_214:
[----:B------:R-:W-:Y:S05]  /*6fa0*/  BSYNC B1 ;  /* 0x0000000000017941 */ /* 0x000fea0003800000 */
.L_x_213:
        /* <DEDUP_REMOVED lines=13> */
.L_x_216:
[----:B------:R-:W-:Y:S05]  /*7080*/  BSYNC B1 ;  /* 0x0000000000017941 */ /* 0x000fea0003800000 */
.L_x_215:
[----:B-1----:R-:W-:Y:S01]  /*7090*/  @!P1 IMAD R13, R50, R147, R14 ;  /* 0x00000093320d9224 */ /* 0x002fe200078e020e */
[----:B------:R-:W-:Y:S04]  /*70a0*/  BSSY B1, `(.L_x_217) ;  /* 0x0000006000017945 */ /* 0x000fe80003800000 */
[----:B------:R1:W-:Y:S01]  /*70b0*/  @!P1 STG.E.U8 desc[UR36][R6.64+0xb0], R13 ;  /* 0x0000b00d06009986 */ /* 0x0003e2000c101124 */
[----:B------:R-:W-:Y:S05]  /*70c0*/  @P0 BRA `(.L_x_218) ;  /* 0x00000000000c0947 */ /* 0x000fea0003800000 */
[----:B------:R-:W1:Y:S02]  /*70d0*/  LDG.E.U8 R154, desc[UR36][R10.64+0xb1] ;  /* 0x0000b1240a9a7981 */ /* 0x000e64000c1e1100 */
[----:B-1----:R-:W-:-:S05]  /*70e0*/  PRMT R13, R154, 0x8880, RZ ;  /* 0x000088809a0d7816 */ /* 0x002fca00000000ff */
[----:B------:R-:W-:-:S07]  /*70f0*/  IMAD R14, R13, R150, RZ ;  /* 0x000000960d0e7224 */ /* 0x000fce00078e02ff */
.L_x_218:
[----:B------:R-:W-:Y:S05]  /*7100*/  BSYNC B1 ;  /* 0x0000000000017941 */ /* 0x000fea0003800000 */
.L_x_217:
[----:B------:R-:W-:Y:S01]  /*7110*/  @!P0 IMAD R51, R51, R147, R14 ;  /* 0x0000009333338224 */ /* 0x000fe200078e020e */
[----:B------:R-:W-:Y:S04]  /*7120*/  BSSY B1, `(.L_x_219) ;  /* 0x0000006000017945 */ /* 0x000fe80003800000 */
[----:B------:R0:W-:Y:S01]  /*7130*/  @!P0 STG.E.U8 desc[UR36][R6.64+0xb1], R51 ;  /* 0x0000b13306008986 */ /* 0x0001e2000c101124 */
[----:B------:R-:W-:Y:S05]  /*7140*/  @P5 BRA `(.L_x_220) ;  /* 0x00000000000c5947 */ /* 0x000fea0003800000 */
[----:B------:R-:W1:Y:S02]  /*7150*/  LDG.E.U8 R154, desc[UR36][R8.64+0xb8] ;  /* 0x0000b824089a7981 */ /* 0x000e64000c1e1100 */
[----:B-1----:R-:W-:-:S05]  /*7160*/  PRMT R13, R154, 0x8880, RZ ;  /* 0x000088809a0d7816 */ /* 0x002fca00000000ff */
[----:B------:R-:W-:-:S07]  /*7170*/  IMAD R14, R13, R150, RZ ;  /* 0x000000960d0e7224 */ /* 0x000fce00078e02ff */
.L_x_220:
[----:B------:R-:W-:Y:S05]  /*7180*/  BSYNC B1 ;  /* 0x0000000000017941 */ /* 0x000fea0003800000 */
.L_x_219:
[----:B-1----:R-:W-:Y:S01]  /*7190*/  @!P5 IMAD R13, R52, R147, R14 ;  /* 0x00000093340dd224 */ /* 0x002fe200078e020e */
[----:B------:R-:W-:Y:S04]  /*71a0*/  BSSY B1, `(.L_x_221) ;  /* 0x0000006000017945 */ /* 0x000fe80003800000 */
[----:B------:R1:W-:Y:S01]  /*71b0*/  @!P5 STG.E.U8 desc[UR36][R4.64+0xb8], R13 ;  /* 0x0000b80d0400d986 */ /* 0x0003e2000c101124 */
[----:B------:R-:W-:Y:S05]  /*71c0*/  @P4 BRA `(.L_x_222) ;  /* 0x00000000000c4947 */ /* 0x000fea0003800000 */
[----:B------:R-:W1:Y:S02]  /*71d0*/  LDG.E.U8 R154, desc[UR36][R8.64+0xb9] ;  /* 0x0000b924089a7981 */ /* 0x000e64000c1e1100 */
[----:B-1----:R-:W-:-:S05]  /*71e0*/  PRMT R13, R154, 0x8880, RZ ;  /* 0x000088809a0d7816 */ /* 0x002fca00000000ff */
[----:B------:R-:W-:-:S07]  /*71f0*/  IMAD R14, R13, R150, RZ ;  /* 0x000000960d0e7224 */ /* 0x000fce00078e02ff */
.L_x_222:
[----:B------:R-:W-:Y:S05]  /*7200*/  BSYNC B1 ;  /* 0x0000000000017941 */ /* 0x000fea0003800000 */
.L_x_221:
        /* <DEDUP_REMOVED lines=13> */
.L_x_224:
[----:B------:R-:W-:Y:S05]  /*72e0*/  BSYNC B1 ;  /* 0x0000000000017941 */ /* 0x000fea0003800000 */
.L_x_223:
[----:B-1----:R-:W-:Y:S01]  /*72f0*/  @!P3 IMAD R13, R54, R147, R14 ;  /* 0x00000093360db224 */ /* 0x002fe200078e020e */
[----:B------:R-:W-:Y:S04]  /*7300*/  BSSY B1, `(.L_x_225) ;  /* 0x0000006000017945 */ /* 0x000fe80003800000 */
[----:B------:R1:W-:Y:S01]  /*7310*/  @!P3 STG.E.U8 desc[UR36][R6.64+0xb8], R13 ;  /* 0x0000b80d0600b986 */ /* 0x0003e2000c101124 */
[----:B------:R-:W-:Y:S05]  /*7320*/  @P2 BRA `(.L_x_226) ;  /* 0x00000000000c2947 */ /* 0x000fea0003800000 */
[----:B------:R-:W1:Y:S02]  /*7330*/  LDG.E.U8 R154, desc[UR36][R10.64+0xb9] ;  /* 0x0000b9240a9a7981 */ /* 0x000e64000c1e1100 */
[----:B-1----:R-:W-:-:S05]  /*7340*/  PRMT R13, R154, 0x8880, RZ ;  /* 0x000088809a0d7816 */ /* 0x002fca00000000ff */
[----:B------:R-:W-:-:S07]  /*7350*/  IMAD R14, R13, R150, RZ ;  /* 0x000000960d0e7224 */ /* 0x000fce00078e02ff */
.L_x_226:
[----:B------:R-:W-:Y:S05]  /*7360*/  BSYNC B1 ;  /* 0x0000000000017941 */ /* 0x000fea0003800000 */
.L_x_225:
[----:B------:R-:W-:Y:S01]  /*7370*/  @!P2 IMAD R55, R55, R147, R14 ;  /* 0x000000933737a224 */ /* 0x000fe200078e020e */
[----:B------:R-:W-:Y:S04]  /*7380*/  BSSY B1, `(.L_x_227) ;  /* 0x0000006000017945 */ /* 0x000fe80003800000 */
[----:B------:R0:W-:Y:S01]  /*7390*/  @!P2 STG.E.U8 desc[UR36][R6.64+0xb9], R55 ;  /* 0x0000b9370600a986 */ /* 0x0001e2000c101124 */
[----:B------:R-:W-:Y:S05]  /*73a0*/  @P5 BRA `(.L_x_228) ;  /* 0x00000000000c5947 */ /* 0x000fea0003800000 */
[----:B------:R-:W1:Y:S02]  /*73b0*/  LDG.E.U8 R154, desc[UR36][R8.64+0xc0] ;  /* 0x0000c024089a7981 */ /* 0x000e64000c1e1100 */
[----:B-1----:R-:W-:-:S05]  /*73c0*/  PRMT R13, R154, 0x8880, RZ ;  /* 0x000088809a0d7816 */ /* 0x002fca00000000ff */
[----:B------:R-:W-:-:S07]  /*73d0*/  IMAD R14, R13, R150, RZ ;  /* 0x000000960d0e7224 */ /* 0x000fce00078e02ff */
.L_x_228:
[----:B------:R-:W-:Y:S05]  /*73e0*/  BSYNC B1 ;  /* 0x0000000000017941 */ /* 0x000fea0003800000 */
.L_x_227:
[----:B-1----:R-:W-:Y:S01]  /*73f0*/  @!P5 IMAD R13, R40, R147, R14 ;  /* 0x00000093280dd224 */ /* 0x002fe200078e020e */
[----:B------:R-:W-:Y:S04]  /*7400*/  BSSY B1, `(.L_x_229) ;  /* 0x0000006000017945 */ /* 0x000fe80003800000 */
[----:B------:R1:W-:Y:S01]  /*7410*/  @!P5 STG.E.U8 desc[UR36][R4.64+0xc0], R13 ;  /* 0x0000c00d0400d986 */ /* 0x0003e2000c101124 */
[----:B------:R-:W-:Y:S05]  /*7420*/  @P4 BRA `(.L_x_230) ;  /* 0x00000000000c4947 */ /* 0x000fea0003800000 */
[----:B------:R-:W1:Y:S02]  /*7430*/  LDG.E.U8 R154, desc[UR36][R8.64+0xc1] ;  /* 0x0000c124089a7981 */ /* 0x000e64000c1e1100 */
[----:B-1----:R-:W-:-:S05]  /*7440*/  PRMT R13, R154, 0x8880, RZ ;  /* 0x000088809a0d7816 */ /* 0x002fca00000000ff */
[----:B------:R-:W-:-:S07]  /*7450*/  IMAD R14, R13, R150, RZ ;  /* 0x000000960d0e7224 */ /* 0x000fce00078e02ff */
.L_x_230:
[----:B------:R-:W-:Y:S05]  /*7460*/  BSYNC B1 ;  /* 0x0000000000017941 */ /* 0x000fea0003800000 */
.L_x_229:
        /* <DEDUP_REMOVED lines=13> */
.L_x_232:
[----:B------:R-:W-:Y:S05]  /*7540*/  BSYNC B1 ;  /* 0x0000000000017941 */ /* 0x000fea0003800000 */
.L_x_231:
[----:B-1----:R-:W-:Y:S01]  /*7550*/  @!P1 IMAD R13, R42, R147, R14 ;  /* 0x000000932a0d9224 */ /* 0x002fe200078e020e */
[----:B------:R-:W-:Y:S04]  /*7560*/  BSSY B1, `(.L_x_233) ;  /* 0x0000006000017945 */ /* 0x000fe80003800000 */
[----:B------:R1:W-:Y:S01]  /*7570*/  @!P1 STG.E.U8 desc[UR36][R6.64+0xc0], R13 ;  /* 0x0000c00d06009986 */ /* 0x0003e2000c101124 */
[----:B------:R-:W-:Y:S05]  /*7580*/  @P0 BRA `(.L_x_234) ;  /* 0x00000000000c0947 */ /* 0x000fea0003800000 */
[----:B------:R-:W1:Y:S02]  /*7590*/  LDG.E.U8 R154, desc[UR36][R10.64+0xc1] ;  /* 0x0000c1240a9a7981 */ /* 0x000e64000c1e1100 */
[----:B-1----:R-:W-:-:S05]  /*75a0*/  PRMT R13, R154, 0x8880, RZ ;  /* 0x000088809a0d7816 */ /* 0x002fca00000000ff */
[----:B------:R-:W-:-:S07]  /*75b0*/  IMAD R14, R13, R150, RZ ;  /* 0x000000960d0e7224 */ /* 0x000fce00078e02ff */
.L_x_234:
[----:B------:R-:W-:Y:S05]  /*75c0*/  BSYNC B1 ;  /* 0x0000000000017941 */ /* 0x000fea0003800000 */
.L_x_233:
[----:B------:R-:W-:Y:S01]  /*75d0*/  @!P0 IMAD R43, R43, R147, R14 ;  /* 0x000000932b2b8224 */ /* 0x000fe200078e020e */
[----:B------:R-:W-:Y:S04]  /*75e0*/  BSSY B1, `(.L_x_235) ;  /* 0x0000006000017945 */ /* 0x000fe80003800000 */
[----:B------:R0:W-:Y:S01]  /*75f0*/  @!P0 STG.E.U8 desc[UR36][R6.64+0xc1], R43 ;  /* 0x0000c12b06008986 */ /* 0x0001e2000c101124 */
[----:B------:R-:W-:Y:S05]  /*7600*/  @P5 BRA `(.L_x_236) ;  /* 0x00000000000c5947 */ /* 0x000fea0003800000 */
[----:B------:R-:W1:Y:S02]  /*7610*/  LDG.E.U8 R154, desc[UR36][R8.64+0xc8] ;  /* 0x0000c824089a7981 */ /* 0x000e64000c1e1100 */
[----:B-1----:R-:W-:-:S05]  /*7620*/  PRMT R13, R154, 0x8880, RZ ;  /* 0x000088809a0d7816 */ /* 0x002fca00000000ff */
[----:B------:R-:W-:-:S07]  /*7630*/  IMAD R14, R13, R150, RZ ;  /* 0x000000960d0e7224 */ /* 0x000fce00078e02ff */
.L_x_236:
[----:B------:R-:W-:Y:S05]  /*7640*/  BSYNC B1 ;  /* 0x0000000000017941 */ /* 0x000fea0003800000 */
.L_x_235:
[----:B-1----:R-:W-:Y:S01]  /*7650*/  @!P5 IMAD R13, R44, R147, R14 ;  /* 0x000000932c0dd224 */ /* 0x002fe200078e020e */
[----:B------:R-:W-:Y:S04]  /*7660*/  BSSY B1, `(.L_x_237) ;  /* 0x0000006000017945 */ /* 0x000fe80003800000 */
[----:B------:R1:W-:Y:S01]  /*7670*/  @!P5 STG.E.U8 desc[UR36][R4.64+0xc8], R13 ;  /* 0x0000c80d0400d986 */ /* 0x0003e2000c101124 */
[----:B------:R-:W-:Y:S05]  /*7680*/  @P4 BRA `(.L_x_238) ;  /* 0x00000000000c4947 */ /* 0x000fea0003800000 */
[----:B------:R-:W1:Y:S02]  /*7690*/  LDG.E.U8 R154, desc[UR36][R8.64+0xc9] ;  /* 0x0000c924089a7981 */ /* 0x000e64000c1e1100 */
[----:B-1----:R-:W-:-:S05]  /*76a0*/  PRMT R13, R154, 0x8880, RZ ;  /* 0x000088809a0d7816 */ /* 0x002fca00000000ff */
[----:B------:R-:W-:-:S07]  /*76b0*/  IMAD R14, R13, R150, RZ ;  /* 0x000000960d0e7224 */ /* 0x000fce00078e02ff */
.L_x_238:
[----:B------:R-:W-:Y:S05]  /*76c0*/  BSYNC B1 ;  /* 0x0000000000017941 */ /* 0x000fea0003800000 */
.L_x_237:
        /* <DEDUP_REMOVED lines=13> */
.L_x_240:
[----:B------:R-:W-:Y:S05]  /*77a0*/  BSYNC B1 ;  /* 0x0000000000017941 */ /* 0x000fea0003800000 */
.L_x_239:
[----:B-1----:R-:W-:Y:S01]  /*77b0*/  @!P3 IMAD R13, R46, R147, R14 ;  /* 0x000000932e0db224 */ /* 0x002fe200078e020e */
[----:B------:R-:W-:Y:S04]  /*77c0*/  BSSY B1, `(.L_x_241) ;  /* 0x0000006000017945 */ /* 0x000fe80003800000 */
[----:B------:R1:W-:Y:S01]  /*77d0*/  @!P3 STG.E.U8 desc[UR36][R6.64+0xc8], R13 ;  /* 0x0000c80d0600b986 */ /* 0x0003e2000c101124 */
[----:B------:R-:W-:Y:S05]  /*77e0*/  @P2 BRA `(.L_x_242) ;  /* 0x00000000000c2947 */ /* 0x000fea0003800000 */
[----:B------:R-:W1:Y:S02]  /*77f0*/  LDG.E.U8 R154, desc[UR36][R10.64+0xc9] ;  /* 0x0000c9240a9a7981 */ /* 0x000e64000c1e1100 */
[----:B-1----:R-:W-:-:S05]  /*7800*/  PRMT R13, R154, 0x8880, RZ ;  /* 0x000088809a0d7816 */ /* 0x002fca00000000ff */
[----:B------:R-:W-:-:S07]  /*7810*/  IMAD R14, R13, R150, RZ ;  /* 0x000000960d0e7224 */ /* 0x000fce00078e02ff */
.L_x_242:
[----:B------:R-:W-:Y:S05]  /*7820*/  BSYNC B1 ;  /* 0x0000000000017941 */ /* 0x000fea0003800000 */
.L_x_241:
[----:B------:R-:W-:Y:S01]  /*7830*/  @!P2 IMAD R47, R47, R147, R14 ;  /* 0x000000932f2fa224 */ /* 0x000fe200078e020e */
[----:B------:R-:W-:Y:S04]  /*7840*/  BSSY B1, `(.L_x_243) ;  /* 0x0000006000017945 */ /* 0x000fe80003800000 */
[----:B------:R0:W-:Y:S01]  /*7850*/  @!P2 STG.E.U8 desc[UR36][R6.64+0xc9], R47 ;  /* 0x0000c92f0600a986 */ /* 0x0001e2000c101124 */
[----:B------:R-:W-:Y:S05]  /*7860*/  @P5 BRA `(.L_x_244) ;  /* 0x00000000000c5947 */ /* 0x000fea0003800000 */
[----:B------:R-:W1:Y:S02]  /*7870*/  LDG.E.U8 R154, desc[UR36][R8.64+0xd0] ;  /* 0x0000d024089a7981 */ /* 0x000e64000c1e1100 */
[----:B-1----:R-:W-:-:S05]  /*7880*/  PRMT R13, R154, 0x8880, RZ ;  /* 0x000088809a0d7816 */ /* 0x002fca00000000ff */
[----:B------:R-:W-:-:S07]  /*7890*/  IMAD R14, R13, R150, RZ ;  /* 0x000000960d0e7224 */ /* 0x000fce00078e02ff */
.L_x_244:
[----:B------:R-:W-:Y:S05]  /*78a0*/  BSYNC B1 ;  /* 0x0000000000017941 */ /* 0x000fea0003800000 */
.L_x_243:
[----:B-1----:R-:W-:Y:S01]  /*78b0*/  @!P5 IMAD R13, R32, R147, R14 ;  /* 0x00000093200dd224 */ /* 0x002fe200078e020e */
[----:B------:R-:W-:Y:S04]  /*78c0*/  BSSY B1, `(.L_x_245) ;  /* 0x0000006000017945 */ /* 0x000fe80003800000 */
[----:B------:R1:W-:Y:S01]  /*78d0*/  @!P5 STG.E.U8 desc[UR36][R4.64+0xd0], R13 ;  /* 0x0000d00d0400d986 */ /* 0x0003e2000c101124 */
[----:B------:R-:W-:Y:S05]  /*78e0*/  @P4 BRA `(.L_x_246) ;  /* 0x00000000000c4947 */ /* 0x000fea0003800000 */
[----:B------:R-:W1:Y:S02]  /*78f0*/  LDG.E.U8 R154, desc[UR36][R8.64+0xd1] ;  /* 0x0000d124089a7981 */ /* 0x000e64000c1e1100 */
[----:B-1----:R-:W-:-:S05]  /*7900*/  PRMT R13, R154, 0x8880, RZ ;  /* 0x000088809a0d7816 */ /* 0x002fca00000000ff */
[----:B------:R-:W-:-:S07]  /*7910*/  IMAD R14, R13, R150, RZ ;  /* 0x000000960d0e7224 */ /* 0x000fce00078e02ff */
.L_x_246:
[----:B------:R-:W-:Y:S05]  /*7920*/  BSYNC B1 ;  /* 0x0000000000017941 */ /* 0x000fea0003800000 */
.L_x_245:
        /* <DEDUP_REMOVED lines=13> */
.L_x_248:
[----:B------:R-:W-:Y:S05]  /*7a00*/  BSYNC B1 ;  /* 0x0000000000017941 */ /* 0x000fea0003800000 */
.L_x_247:
[----:B-1----:R-:W-:Y:S01]  /*7a10*/  @!P1 IMAD R13, R34, R147, R14 ;  /* 0x00000093220d9224 */ /* 0x002fe200078e020e */
[----:B------:R-:W-:Y:S04]  /*7a20*/  BSSY B1, `(.L_x_249) ;  /* 0x0000006000017945 */ /* 0x000fe80003800000 */
[----:B------:R1:W-:Y:S01]  /*7a30*/  @!P1 STG.E.U8 desc[UR36][R6.64+0xd0], R13 ;  /* 0x0000d00d06009986 */ /* 0x0003e2000c101124 */
[----:B------:R-:W-:Y:S05]  /*7a40*/  @P0 BRA `(.L_x_250) ;  /* 0x00000000000c0947 */ /* 0x000fea0003800000 */
[----:B------:R-:W1:Y:S02]  /*7a50*/  LDG.E.U8 R154, desc[UR36][R10.64+0xd1] ;  /* 0x0000d1240a9a7981 */ /* 0x000e64000c1e1100 */
[----:B-1----:R-:W-:-:S05]  /*7a60*/  PRMT R13, R154, 0x8880, RZ ;  /* 0x000088809a0d7816 */ /* 0x002fca00000000ff */
[----:B------:R-:W-:-:S07]  /*7a70*/  IMAD R14, R13, R150, RZ ;  /* 0x000000960d0e7224 */ /* 0x000fce00078e02ff */
.L_x_250:
[----:B------:R-:W-:Y:S05]  /*7a80*/  BSYNC B1 ;  /* 0x0000000000017941 */ /* 0x000fea0003800000 */
.L_x_249:
[----:B------:R-:W-:Y:S01]  /*7a90*/  @!P0 IMAD R35, R35, R147, R14 ;  /* 0x0000009323238224 */ /* 0x000fe200078e020e */
[----:B------:R-:W-:Y:S04]  /*7aa0*/  BSSY B1, `(.L_x_251) ;  /* 0x0000006000017945 */ /* 0x000fe80003800000 */
[----:B------:R0:W-:Y:S01]  /*7ab0*/  @!P0 STG.E.U8 desc[UR36][R6.64+0xd1], R35 ;  /* 0x0000d12306008986 */ /* 0x0001e2000c101124 */
[----:B------:R-:W-:Y:S05]  /*7ac0*/  @P5 BRA `(.L_x_252) ;  /* 0x00000000000c5947 */ /* 0x000fea0003800000 */
[----:B------:R-:W1:Y:S02]  /*7ad0*/  LDG.E.U8 R154, desc[UR36][R8.64+0xd8] ;  /* 0x0000d824089a7981 */ /* 0x000e64000c1e1100 */
[----:B-1----:R-:W-:-:S05]  /*7ae0*/  PRMT R13, R154, 0x8880, RZ ;  /* 0x000088809a0d7816 */ /* 0x002fca00000000ff */
[----:B------:R-:W-:-:S07]  /*7af0*/  IMAD R14, R13, R150, RZ ;  /* 0x000000960d0e7224 */ /* 0x000fce00078e02ff */
.L_x_252:
[----:B------:R-:W-:Y:S05]  /*7b00*/  BSYNC B1 ;  /* 0x0000000000017941 */ /* 0x000fea0003800000 */
.L_x_251:
[----:B-1----:R-:W-:Y:S01]  /*7b10*/  @!P5 IMAD R13, R36, R147, R14 ;  /* 0x00000093240dd224 */ /* 0x002fe200078e020e */
[----:B------:R-:W-:Y:S04]  /*7b20*/  BSSY B1, `(.L_x_253) ;  /* 0x0000006000017945 */ /* 0x000fe80003800000 */
[----:B------:R1:W-:Y:S01]  /*7b30*/  @!P5 STG.E.U8 desc[UR36][R4.64+0xd8], R13 ;  /* 0x0000d80d0400d986 */ /* 0x0003e2000c101124 */
[----:B------:R-:W-:Y:S05]  /*7b40*/  @P4 BRA `(.L_x_254) ;  /* 0x00000000000c4947 */ /* 0x000fea0003800000 */
[----:B------:R-:W1:Y:S02]  /*7b50*/  LDG.E.U8 R154, desc[UR36][R8.64+0xd9] ;  /* 0x0000d924089a7981 */ /* 0x000e64000c1e1100 */
[----:B-1----:R-:W-:-:S05]  /*7b60*/  PRMT R13, R154, 0x8880, RZ ;  /* 0x000088809a0d7816 */ /* 0x002fca00000000ff */
[----:B------:R-:W-:-:S07]  /*7b70*/  IMAD R14, R13, R150, RZ ;  /* 0x000000960d0e7224 */ /* 0x000fce00078e02ff */
.L_x_254:
[----:B------:R-:W-:Y:S05]  /*7b80*/  BSYNC B1 ;  /* 0x0000000000017941 */ /* 0x000fea0003800000 */
.L_x_253:
        /* <DEDUP_REMOVED lines=13> */
.L_x_256:
[----:B------:R-:W-:Y:S05]  /*7c60*/  BSYNC B1 ;  /* 0x0000000000017941 */ /* 0x000fea0003800000 */
.L_x_255:
[----:B-1----:R-:W-:Y:S01]  /*7c70*/  @!P3 IMAD R13, R38, R147, R14 ;  /* 0x00000093260db224 */ /* 0x002fe200078e020e */
[----:B------:R-:W-:Y:S04]  /*7c80*/  BSSY B1, `(.L_x_257) ;  /* 0x0000006000017945 */ /* 0x000fe80003800000 */
[----:B------:R1:W-:Y:S01]  /*7c90*/  @!P3 STG.E.U8 desc[UR36][R6.64+0xd8], R13 ;  /* 0x0000d80d0600b986 */ /* 0x0003e2000c101124 */
[----:B------:R-:W-:Y:S05]  /*7ca0*/  @P2 BRA `(.L_x_258) ;  /* 0x00000000000c2947 */ /* 0x000fea0003800000 */
[----:B------:R-:W1:Y:S02]  /*7cb0*/  LDG.E.U8 R154, desc[UR36][R10.64+0xd9] ;  /* 0x0000d9240a9a7981 */ /* 0x000e64000c1e1100 */
[----:B-1----:R-:W-:-:S05]  /*7cc0*/  PRMT R13, R154, 0x8880, RZ ;  /* 0x000088809a0d7816 */ /* 0x002fca00000000ff */
[----:B------:R-:W-:-:S07]  /*7cd0*/  IMAD R14, R13, R150, RZ ;  /* 0x000000960d0e7224 */ /* 0x000fce00078e02ff */
.L_x_258:
[----:B------:R-:W-:Y:S05]  /*7ce0*/  BSYNC B1 ;  /* 0x0000000000017941 */ /* 0x000fea0003800000 */
.L_x_257:
[----:B------:R-:W-:Y:S01]  /*7cf0*/  @!P2 IMAD R39, R39, R147, R14 ;  /* 0x000000932727a224 */ /* 0x000fe200078e020e */
[----:B------:R-:W-:Y:S04]  /*7d00*/  BSSY B1, `(.L_x_259) ;  /* 0x0000006000017945 */ /* 0x000fe80003800000 */
[----:B------:R0:W-:Y:S01]  /*7d10*/  @!P2 STG.E.U8 desc[UR36][R6.64+0xd9], R39 ;  /* 0x0000d9270600a986 */ /* 0x0001e2000c101124 */
[----:B------:R-:W-:Y:S05]  /*7d20*/  @P5 BRA `(.L_x_260) ;  /* 0x00000000000c5947 */ /* 0x000fea0003800000 */
[----:B------:R-:W1:Y:S02]  /*7d30*/  LDG.E.U8 R154, desc[UR36][R8.64+0xe0] ;  /* 0x0000e024089a7981 */ /* 0x000e64000c1e1100 */
[----:B-1----:R-:W-:-:S05]  /*7d40*/  PRMT R13, R154, 0x8880, RZ ;  /* 0x000088809a0d7816 */ /* 0x002fca00000000ff */
[----:B------:R-:W-:-:S07]  /*7d50*/  IMAD R14, R13, R150, RZ ;  /* 0x000000960d0e7224 */ /* 0x000fce00078e02ff */
.L_x_260:
[----:B------:R-:W-:Y:S05]  /*7d60*/  BSYNC B1 ;  /* 0x0000000000017941 */ /* 0x000fea0003800000 */
.L_x_259:
[----:B-1----:R-:W-:Y:S01]  /*7d70*/  @!P5 IMAD R13, R24, R147, R14 ;  /* 0x00000093180dd224 */ /* 0x002fe200078e020e */
[----:B------:R-:W-:Y:S04]  /*7d80*/  BSSY B1, `(.L_x_261) ;  /* 0x0000006000017945 */ /* 0x000fe80003800000 */
[----:B------:R1:W-:Y:S01]  /*7d90*/  @!P5 STG.E.U8 desc[UR36][R4.64+0xe0], R13 ;  /* 0x0000e00d0400d986 */ /* 0x0003e2000c101124 */
[----:B------:R-:W-:Y:S05]  /*7da0*/  @P4 BRA `(.L_x_262) ;  /* 0x00000000000c4947 */ /* 0x000fea0003800000 */
[----:B------:R-:W1:Y:S02]  /*7db0*/  LDG.E.U8 R154, desc[UR36][R8.64+0xe1] ;  /* 0x0000e124089a7981 */ /* 0x000e64000c1e1100 */
[----:B-1----:R-:W-:-:S05]  /*7dc0*/  PRMT R13, R154, 0x8880, RZ ;  /* 0x000088809a0d7816 */ /* 0x002fca00000000ff */
[----:B------:R-:W-:-:S07]  /*7dd0*/  IMAD R14, R13, R150, RZ ;  /* 0x000000960d0e7224 */ /* 0x000fce00078e02ff */
.L_x_262:
[----:B------:R-:W-:Y:S05]  /*7de0*/  BSYNC B1 ;  /* 0x0000000000017941 */ /* 0x000fea0003800000 */
.L_x_261:
        /* <DEDUP_REMOVED lines=9> */
[----:B------:R-:W-:Y:S01]  /*7e80*/  ISETP.LT.OR P3, PT, R3, 0x9, !P3 ;  /* 0x000000090300780c */ /* 0x000fe20005f61670 */
[----:B------:R-:W-:-:S12]  /*7e90*/  @P1 BRA `(.L_x_264) ;  /* 0x00000000000c1947 */ /* 0x000fd80003800000 */
[----:B------:R-:W1:Y:S02]  /*7ea0*/  LDG.E.U8 R154, desc[UR36][R10.64+0xe0] ;  /* 0x0000e0240a9a7981 */ /* 0x000e64000c1e1100 */
[----:B-1----:R-:W-:-:S05]  /*7eb0*/  PRMT R13, R154, 0x8880, RZ ;  /* 0x000088809a0d7816 */ /* 0x002fca00000000ff */
[----:B------:R-:W-:-:S07]  /*7ec0*/  IMAD R14, R13, R150, RZ ;  /* 0x000000960d0e7224 */ /* 0x000fce00078e02ff */
.L_x_264:
[----:B------:R-:W-:Y:S05]  /*7ed0*/  BSYNC B1 ;  /* 0x0000000000017941 */ /* 0x000fea0003800000 */
.L_x_263:
[----:B-1----:R-:W-:Y:S01]  /*7ee0*/  @!P1 IMAD R13, R26, R147, R14 ;  /* 0x000000931a0d9224 */ /* 0x002fe200078e020e */
[----:B------:R-:W-:Y:S04]  /*7ef0*/  BSSY B1, `(.L_x_265) ;  /* 0x0000006000017945 */ /* 0x000fe80003800000 */
[----:B------:R1:W-:Y:S01]  /*7f00*/  @!P1 STG.E.U8 desc[UR36][R6.64+0xe0], R13 ;  /* 0x0000e00d06009986 */ /* 0x0003e2000c101124 */
[----:B------:R-:W-:Y:S05]  /*7f10*/  @P0 BRA `(.L_x_266) ;  /* 0x00000000000c0947 */ /* 0x000fea0003800000 */
[----:B------:R-:W1:Y:S02]  /*7f20*/  LDG.E.U8 R154, desc[UR36][R10.64+0xe1] ;  /* 0x0000e1240a9a7981 */ /* 0x000e64000c1e1100 */
[----:B-1----:R-:W-:-:S05]  /*7f30*/  PRMT R13, R154, 0x8880, RZ ;  /* 0x000088809a0d7816 */ /* 0x002fca00000000ff */
[----:B------:R-:W-:-:S07]  /*7f40*/  IMAD R14, R13, R150, RZ ;  /* 0x000000960d0e7224 */ /* 0x000fce00078e02ff */
.L_x_266:
[----:B------:R-:W-:Y:S05]  /*7f50*/  BSYNC B1 ;  /* 0x0000000000017941 */ /* 0x000fea0003800000 */
.L_x_265:
[----:B------:R-:W-:Y:S01]  /*7f60*/  @!P0 IMAD R27, R27, R147, R14 ;  /* 0x000000931b1b8224 */ /* 0x000fe200078e020e */
[----:B------:R-:W-:Y:S04]  /*7f70*/  BSSY B1, `(.L_x_267) ;  /* 0x0000006000017945 */ /* 0x000fe80003800000 */
[----:B------:R0:W-:Y:S01]  /*7f80*/  @!P0 STG.E.U8 desc[UR36][R6.64+0xe1], R27 ;  /* 0x0000e11b06008986 */ /* 0x0001e2000c101124 */
[----:B------:R-:W-:Y:S05]  /*7f90*/  @P5 BRA `(.L_x_268) ;  /* 0x00000000000c5947 */ /* 0x000fea0003800000 */
[----:B------:R-:W1:Y:S02]  /*7fa0*/  LDG.E.U8 R154, desc[UR36][R8.64+0xe8] ;  /* 0x0000e824089a7981 */ /* 0x000e64000c1e1100 */
[----:B-1----:R-:W-:-:S05]  /*7fb0*/  PRMT R13, R154, 0x8880, RZ ;  /* 0x000088809a0d7816 */ /* 0x002fca00000000ff */
[----:B------:R-:W-:-:S07]  /*7fc0*/  IMAD R14, R13, R150, RZ ;  /* 0x000000960d0e7224 */ /* 0x000fce00078e02ff */
.L_x_268:
[----:B------:R-:W-:Y:S05]  /*7fd0*/  BSYNC B1 ;  /* 0x0000000000017941 */ /* 0x000fea0003800000 */
.L_x_267:
[----:B-1----:R-:W-:Y:S01]  /*7fe0*/  @!P5 IMAD R13, R28, R147, R14 ;  /* 0x000000931c0dd224 */ /* 0x002fe200078e020e */
[----:B------:R-:W-:Y:S04]  /*7ff0*/  BSSY B1, `(.L_x_269) ;  /* 0x0000006000017945 */ /* 0x000fe80003800000 */
[----:B------:R1:W-:Y:S01]  /*8000*/  @!P5 STG.E.U8 desc[UR36][R4.64+0xe8], R13 ;  /* 0x0000e80d0400d986 */ /* 0x0003e2000c101124 */
[----:B------:R-:W-:Y:S05]  /*8010*/  @P4 BRA `(.L_x_270) ;  /* 0x00000000000c4947 */ /* 0x000fea0003800000 */
[----:B------:R-:W1:Y:S02]  /*8020*/  LDG.E.U8 R154, desc[UR36][R8.64+0xe9] ;  /* 0x0000e924089a7981 */ /* 0x000e64000c1e1100 */
[----:B-1----:R-:W-:-:S05]  /*8030*/  PRMT R13, R154, 0x8880, RZ ;  /* 0x000088809a0d7816 */ /* 0x002fca00000000ff */
[----:B------:R-:W-:-:S07]  /*8040*/  IMAD R14, R13, R150, RZ ;  /* 0x000000960d0e7224 */ /* 0x000fce00078e02ff */
.L_x_270:
[----:B------:R-:W-:Y:S05]  /*8050*/  BSYNC B1 ;  /* 0x0000000000017941 */ /* 0x000fea0003800000 */
.L_x_269:
[----:B------:R-:W-:Y:S01]  /*8060*/  @!P4 IMAD R29, R29, R147, R14 ;  /* 0x000000931d1dc224 */ /* 0x000fe200078e020e */
[----:B------:R-:W-:Y:S04]  /*8070*/  BSSY B1, `(.L_x_271) ;  /* 0x0000006000017945 */ /* 0x000fe80003800000 */
[----:B------:R0:W-:Y:S01]  /*8080*/  @!P4 STG.E.U8 desc[UR36][R4.64+0xe9], R29 ;  /* 0x0000e91d0400c986 */ /* 0x0001e2000c101124 */
[----:B------:R-:W-:Y:S05]  /*8090*/  @P3 BRA `(.L_x_272) ;  /* 0x00000000000c3947 */ /* 0x000fea0003800000 */
[----:B------:R-:W0:Y:S02]  /*80a0*/  LDG.E.U8 R154, desc[UR36][R10.64+0xe8] ;  /* 0x0000e8240a9a7981 */ /* 0x000e24000c1e1100 */
[----:B01-3--:R-:W-:-:S05]  /*80b0*/  PRMT R5, R154, 0x8880, RZ ;  /* 0x000088809a057816 */ /* 0x00bfca00000000ff */
[----:B------:R-:W-:-:S07]  /*80c0*/  IMAD R14, R5, R150, RZ ;  /* 0x00000096050e7224 */ /* 0x000fce00078e02ff */
.L_x_272:
[----:B------:R-:W-:Y:S05]  /*80d0*/  BSYNC B1 ;  /* 0x0000000000017941 */ /* 0x000fea0003800000 */
.L_x_271:
[----:B01-3--:R-:W-:Y:S01]  /*80e0*/  @!P3 IMAD R5, R30, R147, R14 ;  /* 0x000000931e05b224 */ /* 0x00bfe200078e020e */
[----:B------:R-:W-:Y:S01]  /*80f0*/  ISETP.LT.OR P2, PT, R3, 0x9, !P2 ;  /* 0x000000090300780c */ /* 0x000fe20005741670 */
[----:B------:R-:W-:Y:S03]  /*8100*/  BSSY B1, `(.L_x_273) ;  /* 0x0000006000017945 */ /* 0x000fe60003800000 */
[----:B------:R0:W-:Y:S09]  /*8110*/  @!P3 STG.E.U8 desc[UR36][R6.64+0xe8], R5 ;  /* 0x0000e8050600b986 */ /* 0x0001f2000c101124 */
[----:B------:R-:W-:Y:S05]  /*8120*/  @P2 BRA `(.L_x_274) ;  /* 0x00000000000c2947 */ /* 0x000fea0003800000 */
[----:B------:R-:W3:Y:S02]  /*8130*/  LDG.E.U8 R154, desc[UR36][R10.64+0xe9] ;  /* 0x0000e9240a9a7981 */ /* 0x000ee4000c1e1100 */
[----:B---3--:R-:W-:-:S05]  /*8140*/  PRMT R3, R154, 0x8880, RZ ;  /* 0x000088809a037816 */ /* 0x008fca00000000ff */
[----:B------:R-:W-:-:S07]  /*8150*/  IMAD R14, R3, R150, RZ ;  /* 0x00000096030e7224 */ /* 0x000fce00078e02ff */
.L_x_274:
[----:B------:R-:W-:Y:S05]  /*8160*/  BSYNC B1 ;  /* 0x0000000000017941 */ /* 0x000fea0003800000 */
.L_x_273:
[----:B------:R-:W-:Y:S01]  /*8170*/  IMAD R31, R31, R147, R14 ;  /* 0x000000931f1f7224 */ /* 0x000fe200078e020e */
[----:B------:R-:W-:Y:S06]  /*8180*/  @P2 BRA `(.L_x_275) ;  /* 0x0000001800982947 */ /* 0x000fec0003800000 */
[----:B------:R1:W-:Y:S01]  /*8190*/  STG.E.U8 desc[UR36][R6.64+0xe9], R31 ;  /* 0x0000e91f06007986 */ /* 0x0003e2000c101124 */
[----:B------:R-:W-:Y:S05]  /*81a0*/  BRA `(.L_x_275) ;  /* 0x0000001800907947 */ /* 0x000fea0003800000 */
.L_x_34:
[C---:B------:R-:W-:Y:S02]  /*81b0*/  ISETP.GE.AND P1, PT, R12.reuse, 0x1, PT ;  /* 0x000000010c00780c */ /* 0x040fe40003f26270 */
[----:B------:R-:W-:Y:S02]  /*81c0*/  ISETP.GE.AND P2, PT, R12, 0x2, PT ;  /* 0x000000020c00780c */ /* 0x000fe40003f46270 */
[C---:B------:R-:W-:Y:S02]  /*81d0*/  ISETP.LT.OR P3, PT, R3.reuse, 0x1, !P1 ;  /* 0x000000010300780c */ /* 0x040fe40004f61670 */
[C---:B------:R-:W-:Y:S02]  /*81e0*/  ISETP.LT.OR P4, PT, R3.reuse, 0x1, !P2 ;  /* 0x000000010300780c */ /* 0x040fe40005781670 */
[C---:B------:R-:W-:Y:S02]  /*81f0*/  ISETP.LT.OR P1, PT, R3.reuse, 0x9, !P1 ;  /* 0x000000090300780c */ /* 0x040fe40004f21670 */
[----:B------:R-:W-:-:S02]  /*8200*/  ISETP.LT.OR P2, PT, R3, 0x9, !P2 ;  /* 0x000000090300780c */ /* 0x000fc40005741670 */
[C---:B------:R-:W-:Y:S02]  /*8210*/  ISETP.GE.AND P5, PT, R12.reuse, 0x9, PT ;  /* 0x000000090c00780c */ /* 0x040fe40003fa6270 */
[----:B------:R-:W-:-:S03]  /*8220*/  ISETP.GE.AND P0, PT, R12, 0xa, PT ;  /* 0x0000000a0c00780c */ /* 0x000fc60003f06270 */
[-C--:B------:R-:W-:Y:S02]  /*8230*/  @!P3 IMAD R9, R136, R147.reuse, RZ ;  /* 0x000000938809b224 */ /* 0x080fe400078e02ff */
[-C--:B------:R-:W-:Y:S02]  /*8240*/  @!P4 IMAD R137, R137, R147.reuse, RZ ;  /* 0x000000938989c224 */ /* 0x080fe400078e02ff */
[-C--:B------:R-:W-:Y:S01]  /*8250*/  @!P1 IMAD R11, R138, R147.reuse, RZ ;  /* 0x000000938a0b9224 */ /* 0x080fe200078e02ff */
[----:B------:R0:W-:Y:S01]  /*8260*/  @!P3 STG.E.U8 desc[UR36][R4.64], R9 ;  /* 0x000000090400b986 */ /* 0x0001e2000c101124 */
[----:B------:R-:W-:Y:S01]  /*8270*/  ISETP.LT.OR P3, PT, R3, 0x1, !P5 ;  /* 0x000000010300780c */ /* 0x000fe20006f61670 */
[----:B------:R-:W-:Y:S02]  /*8280*/  @!P2 IMAD R139, R139, R147, RZ ;  /* 0x000000938b8ba224 */ /* 0x000fe400078e02ff */
[----:B------:R-:W-:Y:S01]  /*8290*/  @!P4 STG.E.U8 desc[UR36][R4.64+0x1], R137 ;  /* 0x000001890400c986 */ /* 0x000fe2000c101124 */
[----:B------:R-:W-:-:S02]  /*82a0*/  ISETP.LT.OR P4, PT, R3, 0x1, !P0 ;  /* 0x000000010300780c */ /* 0x000fc40004781670 */
[C---:B------:R-:W-:Y:S01]  /*82b0*/  ISETP.LT.OR P0, PT, R3.reuse, 0x9, !P0 ;  /* 0x000000090300780c */ /* 0x040fe20004701670 */
[----:B------:R1:W-:Y:S01]  /*82c0*/  @!P1 STG.E.U8 desc[UR36][R6.64], R11 ;  /* 0x0000000b06009986 */ /* 0x0003e2000c101124 */
[----:B------:R-:W-:Y:S02]  /*82d0*/  ISETP.LT.OR P1, PT, R3, 0x9, !P5 ;  /* 0x000000090300780c */ /* 0x000fe40006f21670 */
[C---:B------:R-:W-:Y:S01]  /*82e0*/  ISETP.GE.AND P5, PT, R12.reuse, 0x11, PT ;  /* 0x000000110c00780c */ /* 0x040fe20003fa6270 */
[----:B------:R-:W-:Y:S01]  /*82f0*/  @!P2 STG.E.U8 desc[UR36][R6.64+0x1], R139 ;  /* 0x0000018b0600a986 */ /* 0x000fe2000c101124 */
[----:B------:R-:W-:Y:S01]  /*8300*/  ISETP.GE.AND P2, PT, R12, 0x12, PT ;  /* 0x000000120c00780c */ /* 0x000fe20003f46270 */
[----:B------:R-:W-:-:S04]  /*8310*/  @!P3 IMAD R13, R140, R147, RZ ;  /* 0x000000938c0db224 */ /* 0x000fc800078e02ff */
[-C--:B------:R-:W-:Y:S01]  /*8320*/  @!P4 IMAD R141, R141, R147.reuse, RZ ;  /* 0x000000938d8dc224 */ /* 0x080fe200078e02ff */
[----:B------:R-:W-:Y:S01]  /*8330*/  @!P3 STG.E.U8 desc[UR36][R4.64+0x8], R13 ;  /* 0x0000080d0400b986 */ /* 0x000fe2000c101124 */
[----:B------:R-:W-:Y:S01]  /*8340*/  ISETP.LT.OR P3, PT, R3, 0x1, !P5 ;  /* 0x000000010300780c */ /* 0x000fe20006f61670 */
[-C--:B------:R-:W-:Y:S02]  /*8350*/  @!P0 IMAD R143, R143, R147.reuse, RZ ;  /* 0x000000938f8f8224 */ /* 0x080fe400078e02ff */
[----:B------:R-:W-:Y:S01]  /*8360*/  @!P4 STG.E.U8 desc[UR36][R4.64+0x9], R141 ;  /* 0x0000098d0400c986 */ /* 0x000fe2000c101124 */
[C---:B------:R-:W-:Y:S01]  /*8370*/  ISETP.LT.OR P4, PT, R3.reuse, 0x1, !P2 ;  /* 0x000000010300780c */ /* 0x040fe20005781670 */
[----:B0-----:R-:W-:Y:S01]  /*8380*/  @!P1 IMAD R9, R142, R147, RZ ;  /* 0x000000938e099224 */ /* 0x001fe200078e02ff */
[----:B------:R-:W-:Y:S01]  /*8390*/  ISETP.LT.OR P2, PT, R3, 0x9, !P2 ;  /* 0x000000090300780c */ /* 0x000fe20005741670 */
[----:B------:R-:W-:Y:S01]  /*83a0*/  @!P0 STG.E.U8 desc[UR36][R6.64+0x9], R143 ;  /* 0x0000098f06008986 */ /* 0x000fe2000c101124 */
[----:B------:R-:W-:-:S03]  /*83b0*/  ISETP.GE.AND P0, PT, R12, 0x1a, PT ;  /* 0x0000001a0c00780c */ /* 0x000fc60003f06270 */
[----:B------:R0:W-:Y:S01]  /*83c0*/  @!P1 STG.E.U8 desc[UR36][R6.64+0x8], R9 ;  /* 0x0000080906009986 */ /* 0x0001e2000c101124 */
[----:B------:R-:W-:Y:S01]  /*83d0*/  ISETP.LT.OR P1, PT, R3, 0x9, !P5 ;  /* 0x000000090300780c */ /* 0x000fe20006f21670 */
[----:B-1----:R-:W-:Y:S01]  /*83e0*/  @!P3 IMAD R11, R128, R147, RZ ;  /* 0x00000093800bb224 */ /* 0x002fe200078e02ff */
[----:B------:R-:W-:-:S03]  /*83f0*/  ISETP.GE.AND P5, PT, R12, 0x19, PT ;  /* 0x000000190c00780c */ /* 0x000fc60003fa6270 */
[-C--:B------:R-:W-:Y:S01]  /*8400*/  @!P4 IMAD R129, R129, R147.reuse, RZ ;  /* 0x000000938181c224 */ /* 0x080fe200078e02ff */
[----:B------:R-:W-:Y:S01]  /*8410*/  @!P3 STG.E.U8 desc[UR36][R4.64+0x10], R11 ;  /* 0x0000100b0400b986 */ /* 0x000fe2000c101124 */
[----:B------:R-:W-:Y:S01]  /*8420*/  ISETP.LT.OR P3, PT, R3, 0x1, !P5 ;  /* 0x000000010300780c */ /* 0x000fe20006f61670 */
[-C--:B------:R-:W-:Y:S02]  /*8430*/  @!P2 IMAD R131, R131, R147.reuse, RZ ;  /* 0x000000938383a224 */ /* 0x080fe400078e02ff */
[----:B------:R-:W-:Y:S01]  /*8440*/  @!P4 STG.E.U8 desc[UR36][R4.64+0x11], R129 ;  /* 0x000011810400c986 */ /* 0x000fe2000c101124 */
[C---:B------:R-:W-:Y:S02]  /*8450*/  ISETP.LT.OR P4, PT, R3.reuse, 0x1, !P0 ;  /* 0x000000010300780c */ /* 0x040fe40004781670 */
[----:B0-----:R-:W-:Y:S01]  /*8460*/  @!P1 IMAD R9, R130, R147, RZ ;  /* 0x0000009382099224 */ /* 0x001fe200078e02ff */
[----:B------:R-:W-:Y:S01]  /*8470*/  @!P2 STG.E.U8 desc[UR36][R6.64+0x11], R131 ;  /* 0x000011830600a986 */ /* 0x000fe2000c101124 */
[----:B------:R-:W-:-:S02]  /*8480*/  ISETP.LT.OR P0, PT, R3, 0x9, !P0 ;  /* 0x000000090300780c */ /* 0x000fc40004701670 */
[----:B------:R-:W-:Y:S01]  /*8490*/  ISETP.GE.AND P2, PT, R12, 0x22, PT ;  /* 0x000000220c00780c */ /* 0x000fe20003f46270 */
[----:B------:R0:W-:Y:S01]  /*84a0*/  @!P1 STG.E.U8 desc[UR36][R6.64+0x10], R9 ;  /* 0x0000100906009986 */ /* 0x0001e2000c101124 */
[----:B------:R-:W-:Y:S01]  /*84b0*/  ISETP.LT.OR P1, PT, R3, 0x9, !P5 ;  /* 0x000000090300780c */ /* 0x000fe20006f21670 */
[----:B------:R-:W-:Y:S01]  /*84c0*/  @!P3 IMAD R13, R132, R147, RZ ;  /* 0x00000093840db224 */ /* 0x000fe200078e02ff */
[----:B------:R-:W-:-:S03]  /*84d0*/  ISETP.GE.AND P5, PT, R12, 0x21, PT ;  /* 0x000000210c00780c */ /* 0x000fc60003fa6270 */
[-C--:B------:R-:W-:Y:S01]  /*84e0*/  @!P4 IMAD R133, R133, R147.reuse, RZ ;  /* 0x000000938585c224 */ /* 0x080fe200078e02ff */
[----:B------:R-:W-:Y:S01]  /*84f0*/  @!P3 STG.E.U8 desc[UR36][R4.64+0x18], R13 ;  /* 0x0000180d0400b986 */ /* 0x000fe2000c101124 */
[----:B------:R-:W-:Y:S02]  /*8500*/  ISETP.LT.OR P3, PT, R3, 0x1, !P5 ;  /* 0x000000010300780c */ /* 0x000fe40006f61670 */
[-C--:B------:R-:W-:Y:S01]  /*8510*/  @!P0 IMAD R135, R135, R147.reuse, RZ ;  /* 0x0000009387878224 */ /* 0x080fe200078e02ff */
        /* <DEDUP_REMOVED lines=143> */
[----:B------:R-:W-:Y:S01]  /*8e10*/  ISETP.LT.OR P2, PT, R3, 0x9, !P2 ;  /* 0x000000090300780c */ /* 0x000fe20005741670 */
[----:B------:R-:W-:Y:S01]  /*8e20*/  @!P0 STG.E.U8 desc[UR36][R6.64+0x69], R95 ;  /* 0x0000695f06008986 */ /* 0x000fe2000c101124 */
[----:B------:R-:W-:-:S03]  /*8e30*/  ISETP.GE.AND P0, PT, R12, 0x7a, PT ;  /* 0x0000007a0c00780c */ /* 0x000fc60003f06270 */
[----:B------:R0:W-:Y:S01]  /*8e40*/  @!P1 STG.E.U8 desc[UR36][R6.64+0x68], R9 ;  /* 0x0000680906009986 */ /* 0x0001e2000c101124 */
[-C--:B------:R-:W-:Y:S01]  /*8e50*/  @!P3 IMAD R11, R80, R147.reuse, RZ ;  /* 0x00000093500bb224 */ /* 0x080fe200078e02ff */
[----:B------:R-:W-:Y:S02]  /*8e60*/  ISETP.LT.OR P1, PT, R3, 0x9, !P5 ;  /* 0x000000090300780c */ /* 0x000fe40006f21670 */
[----:B------:R-:W-:Y:S01]  /*8e70*/  ISETP.GE.AND P5, PT, R12, 0x79, PT ;  /* 0x000000790c00780c */ /* 0x000fe20003fa6270 */
[-C--:B------:R-:W-:Y:S01]  /*8e80*/  @!P4 IMAD R81, R81, R147.reuse, RZ ;  /* 0x000000935151c224 */ /* 0x080fe200078e02ff */
[----:B------:R-:W-:Y:S02]  /*8e90*/  @!P3 STG.E.U8 desc[UR36][R4.64+0x70], R11 ;  /* 0x0000700b0400b986 */ /* 0x000fe4000c101124 */
[----:B------:R-:W-:Y:S01]  /*8ea0*/  ISETP.LT.OR P3, PT, R3, 0x1, !P5 ;  /* 0x000000010300780c */ /* 0x000fe20006f61670 */
[----:B------:R-:W-:Y:S01]  /*8eb0*/  @!P2 IMAD R83, R83, R147, RZ ;  /* 0x000000935353a224 */ /* 0x000fe200078e02ff */
[----:B------:R-:W-:Y:S01]  /*8ec0*/  @!P4 STG.E.U8 desc[UR36][R4.64+0x71], R81 ;  /* 0x000071510400c986 */ /* 0x000fe2000c101124 */
[----:B------:R-:W-:-:S02]  /*8ed0*/  ISETP.LT.OR P4, PT, R3, 0x1, !P0 ;  /* 0x000000010300780c */ /* 0x000fc40004781670 */
[C---:B------:R-:W-:Y:S01]  /*8ee0*/  ISETP.LT.OR P0, PT, R3.reuse, 0x9, !P0 ;  /* 0x000000090300780c */ /* 0x040fe20004701670 */
[----:B------:R-:W-:Y:S01]  /*8ef0*/  @!P2 STG.E.U8 desc[UR36][R6.64+0x71], R83 ;  /* 0x000071530600a986 */ /* 0x000fe2000c101124 */
[-C--:B0-----:R-:W-:Y:S01]  /*8f00*/  @!P1 IMAD R9, R82, R147.reuse, RZ ;  /* 0x0000009352099224 */ /* 0x081fe200078e02ff */
[----:B------:R-:W-:Y:S02]  /*8f10*/  ISETP.LT.OR P2, PT, R3, 0x9, !P5 ;  /* 0x000000090300780c */ /* 0x000fe40006f41670 */
[----:B------:R-:W-:Y:S02]  /*8f20*/  ISETP.GE.AND P5, PT, R12, 0x82, PT ;  /* 0x000000820c00780c */ /* 0x000fe40003fa6270 */
[----:B------:R0:W-:Y:S01]  /*8f30*/  @!P1 STG.E.U8 desc[UR36][R6.64+0x70], R9 ;  /* 0x0000700906009986 */ /* 0x0001e2000c101124 */
[-C--:B------:R-:W-:Y:S01]  /*8f40*/  @!P3 IMAD R13, R84, R147.reuse, RZ ;  /* 0x00000093540db224 */ /* 0x080fe200078e02ff */
[----:B------:R-:W-:Y:S02]  /*8f50*/  ISETP.GE.AND P1, PT, R12, 0x81, PT ;  /* 0x000000810c00780c */ /* 0x000fe40003f26270 */
[----:B------:R-:W-:-:S02]  /*8f60*/  @!P4 IMAD R85, R85, R147, RZ ;  /* 0x000000935555c224 */ /* 0x000fc400078e02ff */
[----:B------:R-:W-:Y:S01]  /*8f70*/  @!P3 STG.E.U8 desc[UR36][R4.64+0x78], R13 ;  /* 0x0000780d0400b986 */ /* 0x000fe2000c101124 */
[----:B------:R-:W-:Y:S01]  /*8f80*/  ISETP.LT.OR P3, PT, R3, 0x1, !P1 ;  /* 0x000000010300780c */ /* 0x000fe20004f61670 */
[-C--:B------:R-:W-:Y:S01]  /*8f90*/  @!P0 IMAD R87, R87, R147.reuse, RZ ;  /* 0x0000009357578224 */ /* 0x080fe200078e02ff */
[C---:B------:R-:W-:Y:S01]  /*8fa0*/  ISETP.LT.OR P1, PT, R3.reuse, 0x9, !P1 ;  /* 0x000000090300780c */ /* 0x040fe20004f21670 */
[----:B------:R-:W-:Y:S01]  /*8fb0*/  @!P4 STG.E.U8 desc[UR36][R4.64+0x79], R85 ;  /* 0x000079550400c986 */ /* 0x000fe2000c101124 */
[C---:B------:R-:W-:Y:S01]  /*8fc0*/  ISETP.LT.OR P4, PT, R3.reuse, 0x1, !P5 ;  /* 0x000000010300780c */ /* 0x040fe20006f81670 */
[----:B0-----:R-:W-:Y:S01]  /*8fd0*/  @!P2 IMAD R9, R86, R147, RZ ;  /* 0x000000935609a224 */ /* 0x001fe200078e02ff */
[----:B------:R-:W-:Y:S01]  /*8fe0*/  ISETP.LT.OR P5, PT, R3, 0x9, !P5 ;  /* 0x000000090300780c */ /* 0x000fe20006fa1670 */
[----:B------:R-:W-:Y:S01]  /*8ff0*/  @!P0 STG.E.U8 desc[UR36][R6.64+0x79], R87 ;  /* 0x0000795706008986 */ /* 0x000fe2000c101124 */
[----:B------:R-:W-:-:S03]  /*9000*/  ISETP.GE.AND P0, PT, R12, 0x8a, PT ;  /* 0x0000008a0c00780c */ /* 0x000fc60003f06270 */
[----:B------:R0:W-:Y:S01]  /*9010*/  @!P2 STG.E.U8 desc[UR36][R6.64+0x78], R9 ;  /* 0x000078090600a986 */ /* 0x0001e2000c101124 */
[----:B------:R-:W-:Y:S01]  /*9020*/  ISETP.GE.AND P2, PT, R12, 0x89, PT ;  /* 0x000000890c00780c */ /* 0x000fe20003f46270 */
[----:B------:R-:W-:-:S04]  /*9030*/  @!P3 IMAD R11, R72, R147, RZ ;  /* 0x00000093480bb224 */ /* 0x000fc800078e02ff */
[-C--:B------:R-:W-:Y:S01]  /*9040*/  @!P4 IMAD R73, R73, R147.reuse, RZ ;  /* 0x000000934949c224 */ /* 0x080fe200078e02ff */
[----:B------:R-:W-:Y:S01]  /*9050*/  @!P3 STG.E.U8 desc[UR36][R4.64+0x80], R11 ;  /* 0x0000800b0400b986 */ /* 0x000fe2000c101124 */
[----:B------:R-:W-:Y:S01]  /*9060*/  ISETP.LT.OR P3, PT, R3, 0x1, !P2 ;  /* 0x000000010300780c */ /* 0x000fe20005761670 */
[-C--:B------:R-:W-:Y:S01]  /*9070*/  @!P5 IMAD R75, R75, R147.reuse, RZ ;  /* 0x000000934b4bd224 */ /* 0x080fe200078e02ff */
[C---:B------:R-:W-:Y:S01]  /*9080*/  ISETP.LT.OR P2, PT, R3.reuse, 0x9, !P2 ;  /* 0x000000090300780c */ /* 0x040fe20005741670 */
[----:B------:R-:W-:Y:S01]  /*9090*/  @!P4 STG.E.U8 desc[UR36][R4.64+0x81], R73 ;  /* 0x000081490400c986 */ /* 0x000fe2000c101124 */
[C---:B------:R-:W-:Y:S01]  /*90a0*/  ISETP.LT.OR P4, PT, R3.reuse, 0x1, !P0 ;  /* 0x000000010300780c */ /* 0x040fe20004781670 */
[----:B0-----:R-:W-:Y:S02]  /*90b0*/  @!P1 IMAD R9, R74, R147, RZ ;  /* 0x000000934a099224 */ /* 0x001fe400078e02ff */
[----:B------:R-:W-:Y:S01]  /*90c0*/  @!P5 STG.E.U8 desc[UR36][R6.64+0x81], R75 ;  /* 0x0000814b0600d986 */ /* 0x000fe2000c101124 */
[----:B------:R-:W-:-:S02]  /*90d0*/  ISETP.LT.OR P5, PT, R3, 0x9, !P0 ;  /* 0x000000090300780c */ /* 0x000fc400047a1670 */
[C---:B------:R-:W-:Y:S01]  /*90e0*/  ISETP.GE.AND P0, PT, R12.reuse, 0x92, PT ;  /* 0x000000920c00780c */ /* 0x040fe20003f06270 */
[----:B------:R0:W-:Y:S01]  /*90f0*/  @!P1 STG.E.U8 desc[UR36][R6.64+0x80], R9 ;  /* 0x0000800906009986 */ /* 0x0001e2000c101124 */
[----:B------:R-:W-:Y:S01]  /*9100*/  ISETP.GE.AND P1, PT, R12, 0x91, PT ;  /* 0x000000910c00780c */ /* 0x000fe20003f26270 */
[----:B------:R-:W-:-:S04]  /*9110*/  @!P3 IMAD R13, R76, R147, RZ ;  /* 0x000000934c0db224 */ /* 0x000fc800078e02ff */
[-C--:B------:R-:W-:Y:S01]  /*9120*/  @!P4 IMAD R77, R77, R147.reuse, RZ ;  /* 0x000000934d4dc224 */ /* 0x080fe200078e02ff */
[----:B------:R-:W-:Y:S01]  /*9130*/  @!P3 STG.E.U8 desc[UR36][R4.64+0x88], R13 ;  /* 0x0000880d0400b986 */ /* 0x000fe2000c101124 */
[----:B------:R-:W-:Y:S02]  /*9140*/  ISETP.LT.OR P3, PT, R3, 0x1, !P1 ;  /* 0x000000010300780c */ /* 0x000fe40004f61670 */
[-C--:B------:R-:W-:Y:S01]  /*9150*/  @!P5 IMAD R79, R79, R147.reuse, RZ ;  /* 0x000000934f4fd224 */ /* 0x080fe200078e02ff */
[----:B------:R-:W-:Y:S01]  /*9160*/  @!P4 STG.E.U8 desc[UR36][R4.64+0x89], R77 ;  /* 0x0000894d0400c986 */ /* 0x000fe2000c101124 */
[C---:B------:R-:W-:Y:S01]  /*9170*/  ISETP.LT.OR P4, PT, R3.reuse, 0x1, !P0 ;  /* 0x000000010300780c */ /* 0x040fe20004781670 */
[----:B0-----:R-:W-:Y:S01]  /*9180*/  @!P2 IMAD R9, R78, R147, RZ ;  /* 0x000000934e09a224 */ /* 0x001fe200078e02ff */
[C---:B------:R-:W-:Y:S01]  /*9190*/  ISETP.LT.OR P1, PT, R3.reuse, 0x9, !P1 ;  /* 0x000000090300780c */ /* 0x040fe20004f21670 */
        /* <DEDUP_REMOVED lines=13> */
[----:B------:R-:W-:Y:S01]  /*9270*/  ISETP.LT.OR P5, PT, R3, 0x9, !P5 ;  /* 0x000000090300780c */ /* 0x000fe20006fa1670 */
[----:B------:R-:W-:Y:S01]  /*9280*/  @!P0 STG.E.U8 desc[UR36][R6.64+0x91], R67 ;  /* 0x0000914306008986 */ /* 0x000fe2000c101124 */
[----:B------:R-:W-:-:S02]  /*9290*/  ISETP.GE.AND P0, PT, R12, 0xa1, PT ;  /* 0x000000a10c00780c */ /* 0x000fc40003f06270 */
[----:B------:R-:W-:Y:S01]  /*92a0*/  ISETP.LT.OR P2, PT, R3, 0x9, !P2 ;  /* 0x000000090300780c */ /* 0x000fe20005741670 */
[----:B------:R0:W-:Y:S01]  /*92b0*/  @!P1 STG.E.U8 desc[UR36][R6.64+0x90], R9 ;  /* 0x0000900906009986 */ /* 0x0001e2000c101124 */
[----:B------:R-:W-:Y:S01]  /*92c0*/  ISETP.GE.AND P1, PT, R12, 0xa2, PT ;  /* 0x000000a20c00780c */ /* 0x000fe20003f26270 */
[----:B------:R-:W-:-:S04]  /*92d0*/  @!P3 IMAD R69, R69, R147, RZ ;  /* 0x000000934545b224 */ /* 0x000fc800078e02ff */
[-C--:B------:R-:W-:Y:S01]  /*92e0*/  @!P4 IMAD R13, R68, R147.reuse, RZ ;  /* 0x00000093440dc224 */ /* 0x080fe200078e02ff */
[----:B------:R-:W-:Y:S01]  /*92f0*/  @!P3 STG.E.U8 desc[UR36][R4.64+0x99], R69 ;  /* 0x000099450400b986 */ /* 0x000fe2000c101124 */
[C---:B------:R-:W-:Y:S02]  /*9300*/  ISETP.LT.OR P3, PT, R3.reuse, 0x1, !P0 ;  /* 0x000000010300780c */ /* 0x040fe40004761670 */
[C---:B------:R-:W-:Y:S01]  /*9310*/  ISETP.LT.OR P0, PT, R3.reuse, 0x9, !P0 ;  /* 0x000000090300780c */ /* 0x040fe20004701670 */
[----:B------:R-:W-:Y:S01]  /*9320*/  @!P4 STG.E.U8 desc[UR36][R4.64+0x98], R13 ;  /* 0x0000980d0400c986 */ /* 0x000fe2000c101124 */
[C---:B------:R-:W-:Y:S01]  /*9330*/  ISETP.LT.OR P4, PT, R3.reuse, 0x1, !P1 ;  /* 0x000000010300780c */ /* 0x040fe20004f81670 */
[-C--:B0-----:R-:W-:Y:S01]  /*9340*/  @!P5 IMAD R9, R70, R147.reuse, RZ ;  /* 0x000000934609d224 */ /* 0x081fe200078e02ff */
[----:B------:R-:W-:Y:S01]  /*9350*/  ISETP.LT.OR P1, PT, R3, 0x9, !P1 ;  /* 0x000000090300780c */ /* 0x000fe20004f21670 */
[----:B------:R-:W-:-:S03]  /*9360*/  @!P2 IMAD R71, R71, R147, RZ ;  /* 0x000000934747a224 */ /* 0x000fc600078e02ff */
[----:B------:R0:W-:Y:S01]  /*9370*/  @!P5 STG.E.U8 desc[UR36][R6.64+0x98], R9 ;  /* 0x000098090600d986 */ /* 0x0001e2000c101124 */
[----:B------:R-:W-:Y:S02]  /*9380*/  ISETP.GE.AND P5, PT, R12, 0xa9, PT ;  /* 0x000000a90c00780c */ /* 0x000fe40003fa6270 */
[-C--:B------:R-:W-:Y:S01]  /*9390*/  @!P3 IMAD R11, R56, R147.reuse, RZ ;  /* 0x00000093380bb224 */ /* 0x080fe200078e02ff */
[----:B------:R-:W-:Y:S01]  /*93a0*/  @!P2 STG.E.U8 desc[UR36][R6.64+0x99], R71 ;  /* 0x000099470600a986 */ /* 0x000fe2000c101124 */
[----:B------:R-:W-:Y:S02]  /*93b0*/  ISETP.GE.AND P2, PT, R12, 0xaa, PT ;  /* 0x000000aa0c00780c */ /* 0x000fe40003f46270 */
[-C--:B------:R-:W-:Y:S01]  /*93c0*/  @!P4 IMAD R57, R57, R147.reuse, RZ ;  /* 0x000000933939c224 */ /* 0x080fe200078e02ff */
        /* <DEDUP_REMOVED lines=40> */
[-C--:B------:R-:W-:Y:S02]  /*9650*/  @!P3 IMAD R53, R53, R147.reuse, RZ ;  /* 0x000000933535b224 */ /* 0x080fe400078e02ff */
[-C--:B------:R-:W-:Y:S02]  /*9660*/  @!P2 IMAD R55, R55, R147.reuse, RZ ;  /* 0x000000933737a224 */ /* 0x080fe400078e02ff */
[-C--:B------:R-:W-:Y:S01]  /*9670*/  @!P4 IMAD R13, R52, R147.reuse, RZ ;  /* 0x00000093340dc224 */ /* 0x080fe200078e02ff */
[----:B------:R-:W-:Y:S01]  /*9680*/  @!P3 STG.E.U8 desc[UR36][R4.64+0xb9], R53 ;  /* 0x0000b9350400b986 */ /* 0x000fe2000c101124 */
[C---:B------:R-:W-:Y:S02]  /*9690*/  ISETP.LT.OR P3, PT, R3.reuse, 0x1, !P0 ;  /* 0x000000010300780c */ /* 0x040fe40004761670 */
        /* <DEDUP_REMOVED lines=67> */
[----:B------:R1:W-:Y:S01]  /*9ad0*/  @!P3 STG.E.U8 desc[UR36][R4.64+0xe0], R11 ;  /* 0x0000e00b0400b986 */ /* 0x0003e2000c101124 */
[----:B------:R-:W-:Y:S01]  /*9ae0*/  ISETP.LT.OR P3, PT, R3, 0x1, !P5 ;  /* 0x000000010300780c */ /* 0x000fe20006f61670 */
[-C--:B------:R-:W-:Y:S01]  /*9af0*/  @!P0 IMAD R27, R27, R147.reuse, RZ ;  /* 0x000000931b1b8224 */ /* 0x080fe200078e02ff */
[C---:B------:R-:W-:Y:S01]  /*9b00*/  ISETP.LT.OR P5, PT, R3.reuse, 0x9, !P5 ;  /* 0x000000090300780c */ /* 0x040fe20006fa1670 */
[----:B------:R3:W-:Y:S01]  /*9b10*/  @!P4 STG.E.U8 desc[UR36][R4.64+0xe1], R25 ;  /* 0x0000e1190400c986 */ /* 0x0007e2000c101124 */
[C---:B------:R-:W-:Y:S02]  /*9b20*/  ISETP.LT.OR P4, PT, R3.reuse, 0x1, !P2 ;  /* 0x000000010300780c */ /* 0x040fe40005781670 */
[----:B------:R-:W-:Y:S01]  /*9b30*/  ISETP.LT.OR P2, PT, R3, 0x9, !P2 ;  /* 0x000000090300780c */ /* 0x000fe20005741670 */
[-C--:B------:R-:W-:Y:S01]  /*9b40*/  @!P1 IMAD R3, R26, R147.reuse, RZ ;  /* 0x000000931a039224 */ /* 0x080fe200078e02ff */
[----:B------:R3:W-:Y:S04]  /*9b50*/  @!P0 STG.E.U8 desc[UR36][R6.64+0xe1], R27 ;  /* 0x0000e11b06008986 */ /* 0x0007e8000c101124 */
[----:B------:R3:W-:Y:S01]  /*9b60*/  @!P1 STG.E.U8 desc[UR36][R6.64+0xe0], R3 ;  /* 0x0000e00306009986 */ /* 0x0007e2000c101124 */
[----:B0-----:R-:W-:-:S02]  /*9b70*/  @!P3 IMAD R9, R28, R147, RZ ;  /* 0x000000931c09b224 */ /* 0x001fc400078e02ff */
[-C--:B-1----:R-:W-:Y:S02]  /*9b80*/  @!P5 IMAD R11, R30, R147.reuse, RZ ;  /* 0x000000931e0bd224 */ /* 0x082fe400078e02ff */
[-C--:B------:R-:W-:Y:S01]  /*9b90*/  @!P4 IMAD R29, R29, R147.reuse, RZ ;  /* 0x000000931d1dc224 */ /* 0x080fe200078e02ff */
[----:B------:R3:W-:Y:S01]  /*9ba0*/  @!P3 STG.E.U8 desc[UR36][R4.64+0xe8], R9 ;  /* 0x0000e8090400b986 */ /* 0x0007e2000c101124 */
[----:B------:R-:W-:-:S03]  /*9bb0*/  @!P2 IMAD R31, R31, R147, RZ ;  /* 0x000000931f1fa224 */ /* 0x000fc600078e02ff */
[----:B------:R3:W-:Y:S04]  /*9bc0*/  @!P4 STG.E.U8 desc[UR36][R4.64+0xe9], R29 ;  /* 0x0000e91d0400c986 */ /* 0x0007e8000c101124 */
[----:B------:R3:W-:Y:S04]  /*9bd0*/  @!P5 STG.E.U8 desc[UR36][R6.64+0xe8], R11 ;  /* 0x0000e80b0600d986 */ /* 0x0007e8000c101124 */
[----:B------:R3:W-:Y:S02]  /*9be0*/  @!P2 STG.E.U8 desc[UR36][R6.64+0xe9], R31 ;  /* 0x0000e91f0600a986 */ /* 0x0007e4000c101124 */
.L_x_275:
[----:B------:R-:W-:Y:S05]  /*9bf0*/  BSYNC B0 ;  /* 0x0000000000007941 */ /* 0x000fea0003800000 */
.L_x_33:
[----:B------:R-:W-:Y:S01]  /*9c00*/  R2UR UR6, R19 ;  /* 0x00000000130672ca */ /* 0x000fe200000e0000 */
[----:B------:R-:W-:Y:S01]  /*9c10*/  ULDC.64 UR4, c[0x0][0x650] ;  /* 0x0001940000047ab9 */ /* 0x000fe20000000a00 */
[----:B------:R-:W-:Y:S01]  /*9c20*/  IADD3 R16, P0, R16, UR58, RZ ;  /* 0x0000003a10107c10 */ /* 0x000fe2000ff1e0ff */
[----:B------:R-:W-:Y:S01]  /*9c30*/  IMAD.MOV.U32 R146, RZ, RZ, -0x1 ;  /* 0xffffffffff927424 */ /* 0x000fe200078e00ff */
[----:B---3--:R-:W-:Y:S01]  /*9c40*/  PRMT R3, RZ, 0x7610, R3 ;  /* 0x00007610ff037816 */ /* 0x008fe20000000003 */
[----:B------:R-:W-:-:S08]  /*9c50*/  IMAD.MOV.U32 R22, RZ, RZ, -0x1 ;  /* 0xffffffffff167424 */ /* 0x000fd000078e00ff */
[----:B------:R-:W-:Y:S02]  /*9c60*/  IADD3.X R17, R17, UR6, RZ, P0, !PT ;  /* 0x0000000611117c10 */ /* 0x000fe400087fe4ff */
[----:B------:R-:W-:-:S04]  /*9c70*/  ISETP.GE.U32.AND P0, PT, R16, UR4, PT ;  /* 0x0000000410007c0c */ /* 0x000fc8000bf06070 */
[----:B------:R-:W-:-:S13]  /*9c80*/  ISETP.GE.U32.AND.EX P0, PT, R17, UR5, PT, P0 ;  /* 0x0000000511007c0c */ /* 0x000fda000bf06100 */
[----:B------:R-:W-:Y:S05]  /*9c90*/  @P0 BRA `(.L_x_276) ;  /* 0x0000000400640947 */ /* 0x000fea0003800000 */
[----:B------:R-:W3:Y:S01]  /*9ca0*/  S2R R12, SR_CTAID.X ;  /* 0x00000000000c7919 */ /* 0x000ee20000002500 */
[----:B------:R-:W0:Y:S01]  /*9cb0*/  LDC.64 R10, c[0x0][0x628] ;  /* 0x00018a00ff0a7b82 */ /* 0x000e220000000a00 */
[----:B------:R-:W-:Y:S01]  /*9cc0*/  ULDC UR4, c[0x0][0x150] ;  /* 0x0000540000047ab9 */ /* 0x000fe20000000800 */
[----:B------:R-:W-:Y:S01]  /*9cd0*/  IMAD.MOV.U32 R8, RZ, RZ, R16 ;  /* 0x000000ffff087224 */ /* 0x000fe200078e0010 */
[----:B------:R-:W0:Y:S01]  /*9ce0*/  S2R R24, SR_CTAID.Y ;  /* 0x0000000000187919 */ /* 0x000e220000002600 */
[----:B------:R-:W-:-:S04]  /*9cf0*/  IMAD.MOV.U32 R9, RZ, RZ, R17 ;  /* 0x000000ffff097224 */ /* 0x000fc800078e0011 */
[----:B------:R-:W1:Y:S08]  /*9d00*/  LDC R21, c[0x0][0x144] ;  /* 0x00005100ff157b82 */ /* 0x000e700000000800 */
[----:B------:R-:W1:Y:S08]  /*9d10*/  LDC R0, c[0x0][0x630] ;  /* 0x00018c00ff007b82 */ /* 0x000e700000000800 */
[----:B------:R-:W1:Y:S01]  /*9d20*/  LDC.64 R14, c[0x0][0x620] ;  /* 0x00018800ff0e7b82 */ /* 0x000e620000000a00 */
[----:B0-----:R-:W-:-:S04]  /*9d30*/  ISETP.NE.U32.AND P0, PT, R10, RZ, PT ;  /* 0x000000ff0a00720c */ /* 0x001fc80003f05070 */
[----:B------:R-:W-:Y:S02]  /*9d40*/  ISETP.NE.AND.EX P0, PT, R11, RZ, PT, P0 ;  /* 0x000000ff0b00720c */ /* 0x000fe40003f05300 */
[----:B---3--:R-:W-:-:S05]  /*9d50*/  I2FP.F32.U32 R3, R12 ;  /* 0x0000000c00037245 */ /* 0x008fca0000201000 */
[----:B------:R-:W-:-:S04]  /*9d60*/  FMUL R3, R3, UR4 ;  /* 0x0000000403037c20 */ /* 0x000fc80008400000 */
[----:B------:R0:W3:Y:S02]  /*9d70*/  F2I.U32.TRUNC.NTZ R20, R3 ;  /* 0x0000000300147305 */ /* 0x0000e4000020f000 */
[----:B------:R-:W-:Y:S05]  /*9d80*/  @!P0 BRA `(.L_x_277) ;  /* 0x0000000000288947 */ /* 0x000fea0003800000 */
[----:B0-----:R-:W0:Y:S02]  /*9d90*/  LDC R3, c[0x0][0x634] ;  /* 0x00018d00ff037b82 */ /* 0x001e240000000800 */
[----:B0-----:R-:W-:-:S05]  /*9da0*/  IADD3 R3, P0, R16, R3, RZ ;  /* 0x0000000310037210 */ /* 0x001fca0007f1e0ff */
[----:B------:R-:W-:-:S04]  /*9db0*/  IMAD.X R13, RZ, RZ, R17, P0 ;  /* 0x000000ffff0d7224 */ /* 0x000fc800000e0611 */
[----:B------:R-:W-:-:S04]  /*9dc0*/  IMAD.WIDE.U32 R4, R13, R10, RZ ;  /* 0x0000000a0d047225 */ /* 0x000fc800078e00ff */
[----:B-12-4-:R-:W-:-:S04]  /*9dd0*/  IMAD.WIDE.U32 R6, P0, R3, R11, R4 ;  /* 0x0000000b03067225 */ /* 0x016fc80007800004 */
[----:B------:R-:W-:-:S04]  /*9de0*/  IMAD.WIDE.U32 R4, R3, R10, RZ ;  /* 0x0000000a03047225 */ /* 0x000fc800078e00ff */
[----:B------:R-:W-:Y:S01]  /*9df0*/  IMAD.X R9, RZ, RZ, RZ, P0 ;  /* 0x000000ffff097224 */ /* 0x000fe200000e06ff */
[----:B------:R-:W-:Y:S01]  /*9e00*/  IADD3 RZ, P0, R5, R6, RZ ;  /* 0x0000000605ff7210 */ /* 0x000fe20007f1e0ff */
[----:B------:R-:W-:-:S04]  /*9e10*/  IMAD.MOV.U32 R8, RZ, RZ, R7 ;  /* 0x000000ffff087224 */ /* 0x000fc800078e0007 */
[----:B------:R-:W-:-:S08]  /*9e20*/  IMAD.WIDE.U32.X R8, R13, R11, R8, P0 ;  /* 0x0000000b0d087225 */ /* 0x000fd000000e0408 */
.L_x_277:
[----:B------:R-:W2:Y:S01]  /*9e30*/  LDC.64 R28, c[0x0][0x640] ;  /* 0x00019000ff1c7b82 */ /* 0x000ea20000000a00 */
[-CC-:B-1----:R-:W-:Y:S01]  /*9e40*/  SHF.R.U64 R22, R8, R0.reuse, R9.reuse ;  /* 0x0000000008167219 */ /* 0x182fe20000001209 */
[----:B---3--:R-:W-:Y:S01]  /*9e50*/  IMAD.MOV R20, RZ, RZ, -R20 ;  /* 0x000000ffff147224 */ /* 0x008fe200078e0a14 */
[----:B------:R-:W-:Y:S01]  /*9e60*/  SHF.R.U32.HI R0, RZ, R0, R9 ;  /* 0x00000000ff007219 */ /* 0x000fe20000011609 */
[----:B------:R-:W-:Y:S01]  /*9e70*/  ULDC UR4, c[0x0][0x154] ;  /* 0x0000550000047ab9 */ /* 0x000fe20000000800 */
[----:B0-----:R-:W-:Y:S01]  /*9e80*/  IADD3 R3, P0, RZ, -R22, RZ ;  /* 0x80000016ff037210 */ /* 0x001fe20007f1e0ff */
[----:B------:R-:W-:Y:S02]  /*9e90*/  IMAD R21, R21, R20, R12 ;  /* 0x0000001415157224 */ /* 0x000fe400078e020c */
[----:B--2-4-:R-:W0:Y:S01]  /*9ea0*/  LDC R6, c[0x0][0x618] ;  /* 0x00018600ff067b82 */ /* 0x014e220000000800 */
[----:B------:R-:W-:Y:S02]  /*9eb0*/  IMAD.MOV.U32 R7, RZ, RZ, 0x1 ;  /* 0x00000001ff077424 */ /* 0x000fe400078e00ff */
[----:B------:R-:W-:-:S04]  /*9ec0*/  IMAD.X R5, RZ, RZ, ~R0, P0 ;  /* 0x000000ffff057224 */ /* 0x000fc800000e0e00 */
[-C--:B------:R-:W-:Y:S01]  /*9ed0*/  IMAD R0, R5, R14.reuse, RZ ;  /* 0x0000000e05007224 */ /* 0x080fe200078e02ff */
[----:B------:R-:W1:Y:S01]  /*9ee0*/  LDC R8, c[0x0][0x608] ;  /* 0x00018200ff087b82 */ /* 0x000e620000000800 */
[----:B------:R-:W-:-:S04]  /*9ef0*/  IMAD.WIDE.U32 R4, R3, R14, R16 ;  /* 0x0000000e03047225 */ /* 0x000fc800078e0010 */
[----:B------:R-:W-:Y:S01]  /*9f00*/  IMAD R3, R3, R15, R0 ;  /* 0x0000000f03037224 */ /* 0x000fe200078e0200 */
[----:B------:R-:W-:Y:S02]  /*9f10*/  I2FP.F32.U32 R0, R24 ;  /* 0x0000001800007245 */ /* 0x000fe40000201000 */
[----:B------:R-:W2:Y:S01]  /*9f20*/  LDC R26, c[0x0][0x658] ;  /* 0x00019600ff1a7b82 */ /* 0x000ea20000000800 */
[----:B------:R-:W-:Y:S01]  /*9f30*/  IMAD.IADD R3, R5, 0x1, R3 ;  /* 0x0000000105037824 */ /* 0x000fe200078e0203 */
[----:B------:R-:W-:Y:S01]  /*9f40*/  ISETP.NE.U32.AND P0, PT, R28, RZ, PT ;  /* 0x000000ff1c00720c */ /* 0x000fe20003f05070 */
[----:B------:R-:W-:Y:S01]  /*9f50*/  FMUL R0, R0, UR4 ;  /* 0x0000000400007c20 */ /* 0x000fe20008400000 */
[----:B------:R-:W-:Y:S02]  /*9f60*/  IMAD.MOV.U32 R5, RZ, RZ, -0x1 ;  /* 0xffffffffff057424 */ /* 0x000fe400078e00ff */
[----:B------:R-:W-:Y:S01]  /*9f70*/  ISETP.NE.AND.EX P0, PT, R29, RZ, PT, P0 ;  /* 0x000000ff1d00720c */ /* 0x000fe20003f05300 */
[----:B------:R3:W4:Y:S01]  /*9f80*/  F2I.U32.TRUNC.NTZ R13, R0 ;  /* 0x00000000000d7305 */ /* 0x000722000020f000 */
[----:B------:R-:W3:Y:S01]  /*9f90*/  LDC R15, c[0x0][0x148] ;  /* 0x00005200ff0f7b82 */ /* 0x000ee20000000800 */
[----:B0-----:R-:W-:-:S02]  /*9fa0*/  SHF.R.U64 R12, R4, R6, R3 ;  /* 0x00000006040c7219 */ /* 0x001fc40000001203 */
[----:B------:R-:W-:-:S05]  /*9fb0*/  SHF.R.U32.HI R3, RZ, R6, R3 ;  /* 0x00000006ff037219 */ /* 0x000fca0000011603 */
[----:B------:R-:W0:Y:S01]  /*9fc0*/  LDC R20, c[0x0][0x600] ;  /* 0x00018000ff147b82 */ /* 0x000e220000000800 */
[-CC-:B-1----:R-:W-:Y:S02]  /*9fd0*/  SHF.R.U64 R10, R12, R8.reuse, R3.reuse ;  /* 0x000000080c0a7219 */ /* 0x182fe40000001203 */
[----:B------:R-:W-:-:S05]  /*9fe0*/  SHF.R.U32.HI R3, RZ, R8, R3 ;  /* 0x00000008ff037219 */ /* 0x000fca0000011603 */
[----:B------:R-:W1:Y:S01]  /*9ff0*/  LDC R27, c[0x0][0x648] ;  /* 0x00019200ff1b7b82 */ /* 0x000e620000000800 */
[-C--:B--2---:R-:W-:Y:S02]  /*a000*/  SHF.L.U32 R4, R5, R26.reuse, RZ ;  /* 0x0000001a05047219 */ /* 0x084fe400000006ff */
[-CC-:B------:R-:W-:Y:S02]  /*a010*/  SHF.R.U64 R14, R10, R26.reuse, R3.reuse ;  /* 0x0000001a0a0e7219 */ /* 0x180fe40000001203 */
[----:B------:R-:W-:Y:S02]  /*a020*/  SHF.R.U32.HI R5, RZ, R26, R3 ;  /* 0x0000001aff057219 */ /* 0x000fe40000011603 */
[----:B------:R-:W-:Y:S01]  /*a030*/  LOP3.LUT R25, RZ, R4, RZ, 0x33, !PT ;  /* 0x00000004ff197212 */ /* 0x000fe200078e33ff */
[----:B------:R-:W2:Y:S01]  /*a040*/  LDC R30, c[0x0][0x638] ;  /* 0x00018e00ff1e7b82 */ /* 0x000ea20000000800 */
[----:B------:R-:W-:Y:S01]  /*a050*/  SHF.L.U32 R26, R7, R26, RZ ;  /* 0x0000001a071a7219 */ /* 0x000fe200000006ff */
[----:B------:R-:W-:-:S06]  /*a060*/  IMAD.MOV.U32 R4, RZ, RZ, R14 ;  /* 0x000000ffff047224 */ /* 0x000fcc00078e000e */
[----:B------:R-:W0:Y:S01]  /*a070*/  LDC R31, c[0x0][0x610] ;  /* 0x00018400ff1f7b82 */ /* 0x000e220000000800 */
[----:B----4-:R-:W-:Y:S05]  /*a080*/  @!P0 BRA `(.L_x_278) ;  /* 0x0000000000288947 */ /* 0x010fea0003800000 */
        /* <DEDUP_REMOVED lines=10> */
.L_x_278:
[----:B------:R-:W-:Y:S01]  /*a130*/  ISETP.NE.AND P0, PT, R2, 0x1, PT ;  /* 0x000000010200780c */ /* 0x000fe20003f05270 */
[----:B0-----:R-:W-:Y:S01]  /*a140*/  VIADD R7, R20, 0xffffffff ;  /* 0xffffffff14077836 */ /* 0x001fe20000000000 */
[----:B-1-3--:R-:W-:Y:S01]  /*a150*/  SHF.R.U64 R0, R4, R27, R5 ;  /* 0x0000001b04007219 */ /* 0x00afe20000001205 */
[----:B------:R-:W-:Y:S01]  /*a160*/  IMAD.MOV R13, RZ, RZ, -R13 ;  /* 0x000000ffff0d7224 */ /* 0x000fe200078e0a0d */
[----:B------:R-:W-:Y:S01]  /*a170*/  LOP3.LUT R5, R10, R25, RZ, 0xc0, !PT ;  /* 0x000000190a057212 */ /* 0x000fe200078ec0ff */
[----:B------:R-:W-:Y:S01]  /*a180*/  IMAD.MOV.U32 R4, RZ, RZ, 0x1 ;  /* 0x00000001ff047424 */ /* 0x000fe200078e00ff */
[----:B------:R-:W-:Y:S01]  /*a190*/  LOP3.LUT R12, R12, R7, RZ, 0xc0, !PT ;  /* 0x000000070c0c7212 */ /* 0x000fe200078ec0ff */
[----:B------:R-:W-:Y:S02]  /*a1a0*/  IMAD.MOV R3, RZ, RZ, -R0 ;  /* 0x000000ffff037224 */ /* 0x000fe400078e0a00 */
[----:B------:R-:W-:Y:S02]  /*a1b0*/  IMAD R0, R26, R0, R5 ;  /* 0x000000001a007224 */ /* 0x000fe400078e0205 */
[----:B--2---:R-:W-:-:S02]  /*a1c0*/  IMAD R3, R3, R30, R14 ;  /* 0x0000001e03037224 */ /* 0x004fc400078e020e */
[----:B------:R-:W-:Y:S02]  /*a1d0*/  @P0 IMAD R21, R15, R13, R24 ;  /* 0x0000000d0f150224 */ /* 0x000fe400078e0218 */
[----:B------:R-:W-:Y:S01]  /*a1e0*/  IMAD R5, R3, R20, R12 ;  /* 0x0000001403057224 */ /* 0x000fe200078e020c */
[----:B------:R-:W-:Y:S01]  /*a1f0*/  PRMT R3, R4, 0x7610, R3 ;  /* 0x0000761004037816 */ /* 0x000fe20000000003 */
[----:B------:R-:W-:-:S05]  /*a200*/  IMAD R0, R0, R31, R21 ;  /* 0x0000001f00007224 */ /* 0x000fca00078e0215 */
[----:B------:R-:W-:Y:S02]  /*a210*/  SEL R146, R5, R0, !P0 ;  /* 0x0000000005927207 */ /* 0x000fe40004000000 */
[----:B------:R-:W-:-:S07]  /*a220*/  SEL R0, R0, R5, !P0 ;  /* 0x0000000500007207 */ /* 0x000fce0004000000 */
.L_x_276:
[----:B------:R-:W-:Y:S01]  /*a230*/  LOP3.LUT P0, RZ, R3, 0xff, RZ, 0xc0, !PT ;  /* 0x000000ff03ff7812 */ /* 0x000fe2000780c0ff */
[----:B------:R-:W-:-:S12]  /*a240*/  IMAD.MOV.U32 R145, RZ, RZ, R0 ;  /* 0x000000ffff917224 */ /* 0x000fd800078e0000 */
[----:B------:R-:W-:Y:S05]  /*a250*/  @P0 BRA `(.L_x_279) ;  /* 0xffffff70008c0947 */ /* 0x000fea000383ffff */
[----:B------:R-:W-:Y:S05]  /*a260*/  EXIT ;  /* 0x000000000000794d */ /* 0x000fea0003800000 */
.L_x_8:
        /* <DEDUP_REMOVED lines=26> */
.L_x_281:
[----:B------:R-:W0:Y:S01]  /*a410*/  LDC.64 R30, c[0x0][0x640] ;  /* 0x00019000ff1e7b82 */ /* 0x000e220000000a00 */
[-CC-:B------:R-:W-:Y:S01]  /*a420*/  SHF.R.U64 R23, R14, R8.reuse, R15.reuse ;  /* 0x000000080e177219 */ /* 0x180fe2000000120f */
[----:B------:R-:W-:Y:S01]  /*a430*/  IMAD.MOV.U32 R29, RZ, RZ, 0x1 ;  /* 0x00000001ff1d7424 */ /* 0x000fe200078e00ff */
[----:B------:R-:W-:Y:S02]  /*a440*/  SHF.R.U32.HI R7, RZ, R8, R15 ;  /* 0x00000008ff077219 */ /* 0x000fe4000001160f */
[----:B------:R-:W-:-:S03]  /*a450*/  IADD3 R13, P0, RZ, -R23, RZ ;  /* 0x80000017ff0d7210 */ /* 0x000fc60007f1e0ff */
[----:B------:R-:W1:Y:S02]  /*a460*/  LDC R12, c[0x0][0x618] ;  /* 0x00018600ff0c7b82 */ /* 0x000e640000000800 */
[----:B------:R-:W-:Y:S02]  /*a470*/  IMAD.X R7, RZ, RZ, ~R7, P0 ;  /* 0x000000ffff077224 */ /* 0x000fe400000e0e07 */
[----:B------:R-:W-:-:S04]  /*a480*/  IMAD.WIDE.U32 R10, R13, R26, R16 ;  /* 0x0000001a0d0a7225 */ /* 0x000fc800078e0010 */
[----:B------:R-:W2:Y:S01]  /*a490*/  LDC R14, c[0x0][0x608] ;  /* 0x00018200ff0e7b82 */ /* 0x000ea20000000800 */
[----:B------:R-:W-:-:S04]  /*a4a0*/  IMAD R8, R7, R26, RZ ;  /* 0x0000001a07087224 */ /* 0x000fc800078e02ff */
[----:B------:R-:W-:-:S03]  /*a4b0*/  IMAD R7, R13, R27, R8 ;  /* 0x0000001b0d077224 */ /* 0x000fc600078e0208 */
[----:B------:R-:W3:Y:S01]  /*a4c0*/  LDC R28, c[0x0][0x658] ;  /* 0x00019600ff1c7b82 */ /* 0x000ee20000000800 */
[----:B------:R-:W-:Y:S01]  /*a4d0*/  IMAD.IADD R7, R11, 0x1, R7 ;  /* 0x000000010b077824 */ /* 0x000fe200078e0207 */
[----:B0-----:R-:W-:Y:S01]  /*a4e0*/  ISETP.NE.U32.AND P0, PT, R30, RZ, PT ;  /* 0x000000ff1e00720c */ /* 0x001fe20003f05070 */
[----:B------:R-:W-:-:S03]  /*a4f0*/  IMAD.MOV.U32 R11, RZ, RZ, -0x1 ;  /* 0xffffffffff0b7424 */ /* 0x000fc600078e00ff */
        /* <DEDUP_REMOVED lines=8> */
[-C--:B---3--:R-:W-:Y:S02]  /*a580*/  SHF.L.U32 R10, R11, R28.reuse, RZ ;  /* 0x0000001c0b0a7219 */ /* 0x088fe400000006ff */
[--C-:B------:R-:W-:Y:S02]  /*a590*/  SHF.R.U64 R26, R22, R28, R7.reuse ;  /* 0x0000001c161a7219 */ /* 0x100fe40000001207 */
[----:B------:R-:W-:Y:S02]  /*a5a0*/  LOP3.LUT R33, RZ, R10, RZ, 0x33, !PT ;  /* 0x0000000aff217212 */ /* 0x000fe400078e33ff */
[----:B------:R-:W-:Y:S01]  /*a5b0*/  SHF.R.U32.HI R11, RZ, R28, R7 ;  /* 0x0000001cff0b7219 */ /* 0x000fe20000011607 */
[----:B------:R-:W3:Y:S01]  /*a5c0*/  LDC R32, c[0x0][0x610] ;  /* 0x00018400ff207b82 */ /* 0x000ee20000000800 */
[----:B------:R-:W-:Y:S01]  /*a5d0*/  IMAD.MOV.U32 R10, RZ, RZ, R26 ;  /* 0x000000ffff0a7224 */ /* 0x000fe200078e001a */
[----:B------:R-:W-:Y:S06]  /*a5e0*/  @!P0 BRA `(.L_x_282) ;  /* 0x0000000000288947 */ /* 0x000fec0003800000 */
        /* <DEDUP_REMOVED lines=10> */
.L_x_282:
[----:B------:R-:W-:Y:S02]  /*a690*/  ISETP.NE.AND P0, PT, R2, 0x1, PT ;  /* 0x000000010200780c */ /* 0x000fe40003f05270 */
[----:B-1----:R-:W-:Y:S01]  /*a6a0*/  SHF.R.U64 R8, R10, R8, R11 ;  /* 0x000000080a087219 */ /* 0x002fe2000000120b */
[----:B0-----:R-:W-:Y:S01]  /*a6b0*/  VIADD R11, R25, 0xffffffff ;  /* 0xffffffff190b7836 */ /* 0x001fe20000000000 */
[----:B------:R-:W-:Y:S02]  /*a6c0*/  SHF.L.U32 R29, R29, R28, RZ ;  /* 0x0000001c1d1d7219 */ /* 0x000fe400000006ff */
[----:B------:R-:W-:Y:S01]  /*a6d0*/  LOP3.LUT R5, R22, R33, RZ, 0xc0, !PT ;  /* 0x0000002116057212 */ /* 0x000fe200078ec0ff */
[----:B------:R-:W-:-:S04]  /*a6e0*/  IMAD.MOV R7, RZ, RZ, -R8 ;  /* 0x000000ffff077224 */ /* 0x000fc800078e0a08 */
[----:B------:R-:W-:Y:S02]  /*a6f0*/  IMAD R5, R29, R8, R5 ;  /* 0x000000081d057224 */ /* 0x000fe400078e0205 */
[----:B------:R-:W-:Y:S01]  /*a700*/  @P0 IMAD R6, R9, R24, R4 ;  /* 0x0000001809060224 */ /* 0x000fe200078e0204 */
[----:B------:R-:W-:Y:S01]  /*a710*/  LOP3.LUT R9, R20, R11, RZ, 0xc0, !PT ;  /* 0x0000000b14097212 */ /* 0x000fe200078ec0ff */
[----:B--2---:R-:W-:Y:S02]  /*a720*/  IMAD R4, R7, R27, R26 ;  /* 0x0000001b07047224 */ /* 0x004fe400078e021a */
[----:B---3--:R-:W-:Y:S02]  /*a730*/  IMAD R6, R5, R32, R6 ;  /* 0x0000002005067224 */ /* 0x008fe400078e0206 */
[----:B------:R-:W-:Y:S02]  /*a740*/  IMAD R5, R4, R25, R9 ;  /* 0x0000001904057224 */ /* 0x000fe400078e0209 */
[----:B------:R-:W-:-:S02]  /*a750*/  IMAD.MOV.U32 R8, RZ, RZ, 0x1 ;  /* 0x00000001ff087424 */ /* 0x000fc400078e00ff */
[----:B------:R-:W-:Y:S01]  /*a760*/  IMAD.MOV.U32 R7, RZ, RZ, R23 ;  /* 0x000000ffff077224 */ /* 0x000fe200078e0017 */
[----:B------:R-:W-:Y:S02]  /*a770*/  SEL R21, R5, R6, !P0 ;  /* 0x0000000605157207 */ /* 0x000fe40004000000 */
[----:B------:R-:W-:-:S07]  /*a780*/  SEL R22, R6, R5, !P0 ;  /* 0x0000000506167207 */ /* 0x000fce0004000000 */
.L_x_280:
[----:B------:R-:W-:-:S08]  /*a790*/  NOP ;  /* 0x0000000000007918 */ /* 0x000fd00000000000 */
[----:B------:R-:W0:-:S00]  /*a7a0*/  USETMAXREG.DEALLOC.CTAPOOL 0x28 ;  /* 0x00000028000079c8 */ /* 0x000e0000080e0500 */
[----:B0-----:R-:W-:-:S13]  /*a7b0*/  ISETP.NE.AND P0, PT, R3, RZ, PT ;  /* 0x000000ff0300720c */ /* 0x001fda0003f05270 */
[----:B------:R-:W-:Y:S05]  /*a7c0*/  @P0 EXIT ;  /* 0x000000000000094d */ /* 0x000fea0003800000 */
[----:B------:R-:W-:Y:S01]  /*a7d0*/  LOP3.LUT P0, RZ, R8, 0xff, RZ, 0xc0, !PT ;  /* 0x000000ff08ff7812 */ /* 0x000fe2000780c0ff */
[----:B------:R-:W-:Y:S02]  /*a7e0*/  IMAD.MOV.U32 R3, RZ, RZ, 0x1 ;  /* 0x00000001ff037424 */ /* 0x000fe400078e00ff */
[----:B------:R-:W-:-:S10]  /*a7f0*/  IMAD.MOV.U32 R8, RZ, RZ, RZ ;  /* 0x000000ffff087224 */ /* 0x000fd400078e00ff */
[----:B------:R-:W-:Y:S05]  /*a800*/  @!P0 BRA `(.L_x_283) ;  /* 0x0000000c002c8947 */ /* 0x000fea0003800000 */
[----:B------:R-:W0:Y:S01]  /*a810*/  LDC R3, c[0x0][0x28c] ;  /* 0x0000a300ff037b82 */ /* 0x000e220000000800 */
[----:B------:R-:W1:Y:S01]  /*a820*/  S2R R10, SR_CgaCtaId ;  /* 0x00000000000a7919 */ /* 0x000e620000008800 */
[----:B------:R-:W-:Y:S01]  /*a830*/  IMAD.MOV.U32 R13, RZ, RZ, 0x1e00 ;  /* 0x00001e00ff0d7424 */ /* 0x000fe200078e00ff */
[----:B------:R-:W-:Y:S01]  /*a840*/  ULDC UR5, c[0x0][0x658] ;  /* 0x0001960000057ab9 */ /* 0x000fe20000000800 */
[----:B------:R-:W-:Y:S01]  /*a850*/  UMOV UR6, 0xffffffff ;  /* 0xffffffff00067882 */ /* 0x000fe20000000000 */
[----:B------:R-:W-:Y:S01]  /*a860*/  BSSY B0, `(.L_x_283) ;  /* 0x00000c5000007945 */ /* 0x000fe20003800000 */
[----:B------:R-:W-:Y:S01]  /*a870*/  USHF.L.U32 UR6, UR6, UR5, URZ ;  /* 0x0000000506067299 */ /* 0x000fe2000800063f */
[----:B------:R-:W-:Y:S01]  /*a880*/  IMAD.MOV.U32 R12, RZ, RZ, 0x1 ;  /* 0x00000001ff0c7424 */ /* 0x000fe200078e00ff */
[----:B------:R-:W-:Y:S01]  /*a890*/  LOP3.LUT R9, R18, 0x2, RZ, 0xfc, !PT ;  /* 0x0000000212097812 */ /* 0x000fe200078efcff */
[----:B------:R-:W-:Y:S01]  /*a8a0*/  IMAD.MOV.U32 R8, RZ, RZ, RZ ;  /* 0x000000ffff087224 */ /* 0x000fe200078e00ff */
[----:B------:R-:W-:Y:S01]  /*a8b0*/  ULDC UR4, c[0x0][0x600] ;  /* 0x0001800000047ab9 */ /* 0x000fe20000000800 */
[----:B------:R-:W-:Y:S01]  /*a8c0*/  UMOV UR7, 0x1 ;  /* 0x0000000100077882 */ /* 0x000fe20000000000 */
[----:B------:R-:W-:-:S02]  /*a8d0*/  UIADD3 UR15, UR4, -0x1, URZ ;  /* 0xffffffff040f7890 */ /* 0x000fc4000fffe03f */
[----:B------:R-:W-:Y:S02]  /*a8e0*/  USHF.L.U32 UR17, UR7, UR5, URZ ;  /* 0x0000000507117299 */ /* 0x000fe4000800063f */
[----:B------:R-:W-:Y:S01]  /*a8f0*/  ULOP3.LUT UR16, URZ, UR6, URZ, 0x33, !UPT ;  /* 0x000000063f107292 */ /* 0x000fe2000f8e333f */
[----:B------:R-:W-:Y:S01]  /*a900*/  ULDC.64 UR20, c[0x0][0x198] ;  /* 0x0000660000147ab9 */ /* 0x000fe20000000a00 */
[----:B0-----:R-:W-:-:S05]  /*a910*/  VIADD R3, R3, 0x3f ;  /* 0x0000003f03037836 */ /* 0x001fca0000000000 */
[----:B------:R-:W-:-:S04]  /*a920*/  SHF.R.S32.HI R4, RZ, 0x1f, R3 ;  /* 0x0000001fff047819 */ /* 0x000fc80000011403 */
[----:B------:R-:W-:Y:S01]  /*a930*/  LEA.HI R4, R4, R3, RZ, 0x6 ;  /* 0x0000000304047211 */ /* 0x000fe200078f30ff */
[----:B------:R-:W-:Y:S01]  /*a940*/  IMAD.MOV.U32 R3, RZ, RZ, 0x1 ;  /* 0x00000001ff037424 */ /* 0x000fe200078e00ff */
[----:B-1----:R-:W-:Y:S02]  /*a950*/  LOP3.LUT R10, R10, 0x1, RZ, 0xc0, !PT ;  /* 0x000000010a0a7812 */ /* 0x002fe400078ec0ff */
[----:B------:R-:W-:-:S03]  /*a960*/  SHF.R.S32.HI R11, RZ, 0x6, R4 ;  /* 0x00000006ff0b7819 */ /* 0x000fc60000011404 */
[----:B------:R-:W-:Y:S02]  /*a970*/  IMAD R13, R10, R13, 0x12180 ;  /* 0x000121800a0d7424 */ /* 0x000fe400078e020d */
[----:B------:R-:W-:-:S07]  /*a980*/  VIADD R20, R11, 0x1 ;  /* 0x000000010b147836 */ /* 0x000fce0000000000 */
.L_x_294:
[----:B------:R-:W-:-:S03]  /*a990*/  UMOV UR4, 0xffffffff ;  /* 0xffffffff00047882 */ /* 0x000fc60000000000 */
[----:B------:R-:W-:Y:S05]  /*a9a0*/  BRA.DIV UR4, `(.L_x_284) ;  /* 0x0000001204607947 */ /* 0x000fea000b800000 */
[----:B------:R-:W-:-:S13]  /*a9b0*/  ELECT P6, URZ, PT ;  /* 0x00000000003f782f */ /* 0x000fda00038c0000 */
.L_x_310:
[----:B------:R-:W0:Y:S01]  /*a9c0*/  LDC R4, c[0x0][0x28c] ;  /* 0x0000a300ff047b82 */ /* 0x000e220000000800 */
[----:B------:R-:W-:Y:S01]  /*a9d0*/  BSSY B1, `(.L_x_285) ;  /* 0x0000039000017945 */ /* 0x000fe20003800000 */
[----:B0-----:R-:W-:-:S13]  /*a9e0*/  ISETP.LT.OR P6, PT, R4, 0x1, !P6 ;  /* 0x000000010400780c */ /* 0x001fda00077c1670 */
[----:B------:R-:W-:Y:S05]  /*a9f0*/  @P6 BRA `(.L_x_286) ;  /* 0x0000000000d86947 */ /* 0x000fea0003800000 */
[----:B------:R-:W-:Y:S02]  /*aa00*/  IMAD R21, R21, 0x2, R10 ;  /* 0x0000000215157824 */ /* 0x000fe400078e020a */
[----:B------:R-:W-:Y:S02]  /*aa10*/  IMAD.SHL.U32 R22, R22, 0x80, RZ ;  /* 0x0000008016167824 */ /* 0x000fe400078e00ff */
[----:B------:R-:W-:Y:S02]  /*aa20*/  IMAD.MOV.U32 R24, RZ, RZ, RZ ;  /* 0x000000ffff187224 */ /* 0x000fe400078e00ff */
[----:B------:R-:W-:Y:S02]  /*aa30*/  IMAD.MOV.U32 R4, RZ, RZ, R20 ;  /* 0x000000ffff047224 */ /* 0x000fe400078e0014 */
[----:B------:R-:W-:Y:S02]  /*aa40*/  IMAD.MOV.U32 R5, RZ, RZ, R3 ;  /* 0x000000ffff057224 */ /* 0x000fe400078e0003 */
[----:B------:R-:W-:-:S02]  /*aa50*/  IMAD.MOV.U32 R6, RZ, RZ, R8 ;  /* 0x000000ffff067224 */ /* 0x000fc400078e0008 */
[----:B------:R-:W-:-:S07]  /*aa60*/  IMAD R21, R21, 0x78, RZ ;  /* 0x0000007815157824 */ /* 0x000fce00078e02ff */
.L_x_289:
[----:B------:R-:W0:Y:S01]  /*aa70*/  S2R R15, SR_CgaCtaId ;  /* 0x00000000000f7919 */ /* 0x000e220000008800 */
[----:B------:R-:W-:Y:S02]  /*aa80*/  MOV R14, 0x400 ;  /* 0x00000400000e7802 */ /* 0x000fe40000000f00 */
[----:B------:R-:W-:Y:S02]  /*aa90*/  ISETP.NE.AND P1, PT, R0, RZ, PT ;  /* 0x000000ff0000720c */ /* 0x000fe40003f25270 */
[----:B0-----:R-:W-:Y:S02]  /*aaa0*/  LEA R25, R15, R14, 0x18 ;  /* 0x0000000e0f197211 */ /* 0x001fe400078ec0ff */
[----:B------:R-:W-:-:S09]  /*aab0*/  SHF.L.U32 R14, R5, 0x1f, RZ ;  /* 0x0000001f050e7819 */ /* 0x000fd200000006ff */
[----:B------:R-:W0:Y:S01]  /*aac0*/  @!P1 LDC R15, c[0x0][0x500] ;  /* 0x00014000ff0f9b82 */ /* 0x000e220000000800 */
[----:B------:R-:W-:-:S04]  /*aad0*/  IMAD R23, R6, 0x8, R25 ;  /* 0x0000000806177824 */ /* 0x000fc800078e0219 */
[----:B------:R-:W1:Y:S02]  /*aae0*/  SYNCS.PHASECHK.TRANS64.TRYWAIT P0, [R23+URZ+0x48], R14 ;  /* 0x0000480e170075a7 */ /* 0x000e64000800017f */
[----:B-1----:R-:W-:Y:S05]  /*aaf0*/  @!P0 BRA `(.L_x_287) ;  /* 0x00000010002c8947 */ /* 0x002fea0003800000 */
.L_x_311:
[----:B-1----:R-:W-:Y:S01]  /*ab00*/  PRMT R14, R9, 0x9910, RZ ;  /* 0x00009910090e7816 */ /* 0x002fe200000000ff */
[----:B0-----:R0:W-:Y:S03]  /*ab10*/  @!P1 SYNCS.ARRIVE.TRANS64 RZ, [R23+URZ], R15 ;  /* 0x0000000f17ff99a7 */ /* 0x0011e6000800003f */
[----:B------:R-:W-:-:S13]  /*ab20*/  ISETP.NE.AND P0, PT, R14, 0x2, PT ;  /* 0x000000020e00780c */ /* 0x000fda0003f05270 */
[----:B0-----:R-:W-:Y:S05]  /*ab30*/  @P0 BRA `(.L_x_288) ;  /* 0x0000000000040947 */ /* 0x001fea0003800000 */
[----:B------:R-:W-:Y:S01]  /*ab40*/  BPT.TRAP 0x1 ;  /* 0x000000040000795c */ /* 0x000fe20000300000 */
.L_x_288:
[----:B------:R-:W-:Y:S01]  /*ab50*/  IMAD R14, R6, 0x2000, R25 ;  /* 0x00002000060e7824 */ /* 0x000fe200078e0219 */
[----:B------:R-:W-:Y:S01]  /*ab60*/  R2UR UR13, R25 ;  /* 0x00000000190d72ca */ /* 0x000fe200000e0000 */
[----:B------:R-:W-:Y:S01]  /*ab70*/  VIADD R4, R4, 0xffffffff ;  /* 0xffffffff04047836 */ /* 0x000fe20000000000 */
[----:B------:R-:W-:Y:S01]  /*ab80*/  R2UR UR9, R23 ;  /* 0x00000000170972ca */ /* 0x000fe200000e0000 */
[----:B------:R-:W-:Y:S01]  /*ab90*/  UIADD3 UR4, UP0, UR20, 0xf0, URZ ;  /* 0x000000f014047890 */ /* 0x000fe2000ff1e03f */
[----:B------:R-:W-:Y:S01]  /*aba0*/  R2UR UR5, R14 ;  /* 0x000000000e0572ca */ /* 0x000fe200000e0000 */
[----:B------:R-:W-:Y:S01]  /*abb0*/  IMAD R14, R6, 0x3c00, R13 ;  /* 0x00003c00060e7824 */ /* 0x000fe200078e020d */
[----:B------:R-:W-:Y:S01]  /*abc0*/  R2UR UR11, R22 ;  /* 0x00000000160b72ca */ /* 0x000fe200000e0000 */
[----:B------:R-:W-:Y:S01]  /*abd0*/  UIADD3 UR22, UP1, UR20, 0x1f0, URZ ;  /* 0x000001f014167890 */ /* 0x000fe2000ff3e03f */
[----:B------:R-:W-:Y:S01]  /*abe0*/  R2UR UR10, R24 ;  /* 0x00000000180a72ca */ /* 0x000fe200000e0000 */
[----:B------:R-:W-:Y:S01]  /*abf0*/  VIADD R6, R6, 0x1 ;  /* 0x0000000106067836 */ /* 0x000fe20000000000 */
[----:B------:R-:W-:Y:S01]  /*ac00*/  R2UR UR8, R14 ;  /* 0x000000000e0872ca */ /* 0x000fe200000e0000 */
[----:B------:R-:W-:Y:S01]  /*ac10*/  UIADD3.X UR23, URZ, UR21, URZ, UP1, !UPT ;  /* 0x000000153f177290 */ /* 0x000fe20008ffe43f */
[----:B------:R-:W-:Y:S01]  /*ac20*/  R2UR UR12, R7 ;  /* 0x00000000070c72ca */ /* 0x000fe200000e0000 */
[----:B------:R-:W-:Y:S01]  /*ac30*/  UMOV UR6, 0x0 ;  /* 0x0000000000067882 */ /* 0x000fe20000000000 */
[----:B------:R-:W-:Y:S01]  /*ac40*/  R2UR UR18, R21 ;  /* 0x00000000151272ca */ /* 0x000fe200000e0000 */
[----:B------:R-:W-:Y:S01]  /*ac50*/  UMOV UR7, 0x10000000 ;  /* 0x1000000000077882 */ /* 0x000fe20000000000 */
[----:B------:R-:W-:Y:S01]  /*ac60*/  ISETP.GT.AND P1, PT, R4, 0x1, PT ;  /* 0x000000010400780c */ /* 0x000fe20003f24270 */
[----:B------:R-:W-:Y:S01]  /*ac70*/  UIADD3 UR14, UR5, 0x180, URZ ;  /* 0x00000180050e7890 */ /* 0x000fe2000fffe03f */
[----:B------:R-:W-:Y:S01]  /*ac80*/  ISETP.NE.AND P0, PT, R6, 0x9, PT ;  /* 0x000000090600780c */ /* 0x000fe20003f05270 */
[----:B------:R-:W-:Y:S01]  /*ac90*/  UIADD3.X UR5, URZ, UR21, URZ, UP0, !UPT ;  /* 0x000000153f057290 */ /* 0x000fe200087fe43f */
[----:B------:R-:W-:Y:S01]  /*aca0*/  VIADD R24, R24, 0x40 ;  /* 0x0000004018187836 */ /* 0x000fe20000000000 */
[----:B------:R-:W-:Y:S01]  /*acb0*/  UMOV UR19, 0x30000 ;  /* 0x0003000000137882 */ /* 0x000fe20000000000 */
[----:B------:R-:W-:Y:S01]  /*acc0*/  SEL R14, RZ, 0x1, P0 ;  /* 0x00000001ff0e7807 */ /* 0x000fe20000000000 */
[----:B------:R-:W-:Y:S01]  /*acd0*/  UIADD3 UR13, UR13, UR8, URZ ;  /* 0x000000080d0d7290 */ /* 0x000fe2000fffe03f */
[----:B------:R-:W-:-:S02]  /*ace0*/  SEL R6, R6, RZ, P0 ;  /* 0x000000ff06067207 */ /* 0x000fc40000000000 */
[----:B------:R-:W-:Y:S01]  /*acf0*/  UMOV UR8, UR14 ;  /* 0x0000000e00087c82 */ /* 0x000fe20008000000 */
[----:B------:R-:W-:Y:S01]  /*ad00*/  LOP3.LUT R5, R5, R14, RZ, 0x3c, !PT ;  /* 0x0000000e05057212 */ /* 0x000fe200078e3cff */
[----:B------:R0:W-:Y:S02]  /*ad10*/  UTMALDG.3D [UR8], [UR4], desc[UR6] ;  /* 0x00000608040075b4 */ /* 0x0001e40008011000 */
[----:B0-----:R-:W-:Y:S01]  /*ad20*/  UMOV UR11, UR18 ;  /* 0x00000012000b7c82 */ /* 0x001fe20008000000 */
[----:B------:R-:W-:Y:S02]  /*ad30*/  UMOV UR8, UR13 ;  /* 0x0000000d00087c82 */ /* 0x000fe40008000000 */
[----:B------:R0:W-:Y:S02]  /*ad40*/  UTMALDG.3D.MULTICAST [UR8], [UR22], UR19, desc[UR6] ;  /* 0x00000608160073b4 */ /* 0x0001e40008011813 */
[----:B0-----:R-:W-:Y:S05]  /*ad50*/  @P1 BRA `(.L_x_289) ;  /* 0xfffffffc00441947 */ /* 0x001fea000383ffff */
.L_x_286:
[----:B------:R-:W-:Y:S05]  /*ad60*/  BSYNC B1 ;  /* 0x0000000000017941 */ /* 0x000fea0003800000 */
.L_x_285:
[----:B------:R-:W-:Y:S01]  /*ad70*/  LOP3.LUT P1, RZ, R12, 0xff, RZ, 0xc0, !PT ;  /* 0x000000ff0cff7812 */ /* 0x000fe2000782c0ff */
[----:B------:R-:W-:Y:S01]  /*ad80*/  IMAD.IADD R7, R11, 0x1, R8 ;  /* 0x000000010b077824 */ /* 0x000fe200078e0208 */
[----:B------:R-:W-:Y:S01]  /*ad90*/  R2UR UR6, R19 ;  /* 0x00000000130672ca */ /* 0x000fe200000e0000 */
[----:B------:R-:W-:Y:S01]  /*ada0*/  ULDC.64 UR4, c[0x0][0x650] ;  /* 0x0001940000047ab9 */ /* 0x000fe20000000a00 */
[----:B------:R-:W-:Y:S01]  /*adb0*/  ISETP.GE.U32.AND P2, PT, R11, 0x9, PT ;  /* 0x000000090b00780c */ /* 0x000fe20003f46070 */
[----:B------:R-:W-:Y:S01]  /*adc0*/  BSSY B1, `(.L_x_290) ;  /* 0x000006c000017945 */ /* 0x000fe20003800000 */
[----:B------:R-:W-:Y:S01]  /*add0*/  ISETP.GT.U32.AND P0, PT, R7, 0x8, PT ;  /* 0x000000080700780c */ /* 0x000fe20003f04070 */
[----:B------:R-:W-:Y:S01]  /*ade0*/  IMAD.MOV.U32 R22, RZ, RZ, -0x1 ;  /* 0xffffffffff167424 */ /* 0x000fe200078e00ff */
[----:B------:R-:W-:Y:S01]  /*adf0*/  PRMT R12, RZ, 0x7610, R12 ;  /* 0x00007610ff0c7816 */ /* 0x000fe2000000000c */
[----:B------:R-:W-:Y:S01]  /*ae00*/  IMAD.MOV.U32 R21, RZ, RZ, -0x1 ;  /* 0xffffffffff157424 */ /* 0x000fe200078e00ff */
[----:B------:R-:W-:-:S03]  /*ae10*/  ISETP.LT.U32.AND P0, PT, R11, 0x9, P0 ;  /* 0x000000090b00780c */ /* 0x000fc60000701070 */
[----:B------:R-:W0:Y:S01]  /*ae20*/  @P1 S2R R5, SR_CgaCtaId ;  /* 0x0000000000051919 */ /* 0x000e220000008800 */
[----:B------:R-:W-:-:S04]  /*ae30*/  @P1 MOV R4, 0x400 ;  /* 0x0000040000041802 */ /* 0x000fc80000000f00 */
[----:B0-----:R-:W-:Y:S01]  /*ae40*/  @P1 LEA R6, R5, R4, 0x18 ;  /* 0x0000000405061211 */ /* 0x001fe200078ec0ff */
[----:B------:R-:W-:Y:S01]  /*ae50*/  IMAD.WIDE.U32 R4, R7, 0x38e38e39, RZ ;  /* 0x38e38e3907047825 */ /* 0x000fe200078e00ff */
[----:B------:R-:W-:Y:S02]  /*ae60*/  SEL R4, RZ, 0x1, !P0 ;  /* 0x00000001ff047807 */ /* 0x000fe40004000000 */
[----:B------:R0:W-:Y:S01]  /*ae70*/  @P1 SYNCS.ARRIVE.TRANS64.A1T0 RZ, [R6+URZ+0xa8], RZ ;  /* 0x0000a8ff06ff19a7 */ /* 0x0001e2000810003f */
[----:B------:R-:W-:Y:S02]  /*ae80*/  IADD3 R16, P1, R16, UR58, RZ ;  /* 0x0000003a10107c10 */ /* 0x000fe4000ff3e0ff */
[----:B------:R-:W-:Y:S02]  /*ae90*/  LOP3.LUT R3, R3, R4, RZ, 0x3c, !PT ;  /* 0x0000000403037212 */ /* 0x000fe400078e3cff */
[----:B------:R-:W-:Y:S02]  /*aea0*/  IADD3.X R17, R17, UR6, RZ, P1, !PT ;  /* 0x0000000611117c10 */ /* 0x000fe40008ffe4ff */
[----:B------:R-:W-:-:S02]  /*aeb0*/  ISETP.GE.U32.AND P0, PT, R16, UR4, PT ;  /* 0x0000000410007c0c */ /* 0x000fc4000bf06070 */
[----:B0-----:R-:W-:Y:S02]  /*aec0*/  SHF.R.U32.HI R6, RZ, 0x1, R5 ;  /* 0x00000001ff067819 */ /* 0x001fe40000011605 */
[----:B------:R-:W-:Y:S02]  /*aed0*/  ISETP.GE.U32.AND.EX P0, PT, R17, UR5, PT, P0 ;  /* 0x0000000511007c0c */ /* 0x000fe4000bf06100 */
[----:B------:R-:W-:Y:S01]  /*aee0*/  @P2 LOP3.LUT R3, R3, 0x1, R6, 0x78, !PT ;  /* 0x0000000103032812 */ /* 0x000fe200078e7806 */
[----:B------:R-:W-:Y:S01]  /*aef0*/  IMAD R8, R6, -0x9, R7 ;  /* 0xfffffff706087824 */ /* 0x000fe200078e0207 */
[----:B------:R-:W-:Y:S01]  /*af00*/  PRMT R4, RZ, 0x7610, R4 ;  /* 0x00007610ff047816 */ /* 0x000fe20000000004 */
[----:B------:R-:W-:-:S08]  /*af10*/  IMAD.MOV.U32 R7, RZ, RZ, -0x1 ;  /* 0xffffffffff077424 */ /* 0x000fd000078e00ff */
[----:B------:R-:W-:Y:S05]  /*af20*/  @P0 BRA `(.L_x_291) ;  /* 0x0000000400540947 */ /* 0x000fea0003800000 */
[----:B------:R-:W0:Y:S01]  /*af30*/  S2R R15, SR_CTAID.X ;  /* 0x00000000000f7919 */ /* 0x000e220000002500 */
[----:B------:R-:W-:Y:S01]  /*af40*/  ULDC.64 UR4, c[0x0][0x628] ;  /* 0x00018a0000047ab9 */ /* 0x000fe20000000a00 */
[----:B------:R-:W-:Y:S01]  /*af50*/  ULDC UR7, c[0x0][0x630] ;  /* 0x00018c0000077ab9 */ /* 0x000fe20000000800 */
[----:B------:R-:W-:Y:S01]  /*af60*/  ISETP.NE.U32.AND P0, PT, RZ, UR4, PT ;  /* 0x00000004ff007c0c */ /* 0x000fe2000bf05070 */
[----:B------:R-:W1:Y:S01]  /*af70*/  S2R R21, SR_CTAID.Y ;  /* 0x0000000000157919 */ /* 0x000e620000002600 */
[----:B------:R-:W-:Y:S01]  /*af80*/  ULDC UR8, c[0x0][0x150] ;  /* 0x0000540000087ab9 */ /* 0x000fe20000000800 */
[----:B------:R-:W-:Y:S01]  /*af90*/  IMAD.MOV.U32 R4, RZ, RZ, R16 ;  /* 0x000000ffff047224 */ /* 0x000fe200078e0010 */
[----:B------:R-:W-:Y:S01]  /*afa0*/  ISETP.NE.AND.EX P0, PT, RZ, UR5, PT, P0 ;  /* 0x00000005ff007c0c */ /* 0x000fe2000bf05300 */
[----:B------:R-:W-:Y:S01]  /*afb0*/  IMAD.MOV.U32 R5, RZ, RZ, R17 ;  /* 0x000000ffff057224 */ /* 0x000fe200078e0011 */
[----:B0-----:R-:W-:-:S11]  /*afc0*/  I2FP.F32.U32 R22, R15 ;  /* 0x0000000f00167245 */ /* 0x001fd60000201000 */
[----:B------:R-:W-:Y:S05]  /*afd0*/  @!P0 BRA `(.L_x_292) ;  /* 0x0000000000288947 */ /* 0x000fea0003800000 */
[----:B------:R-:W-:Y:S02]  /*afe0*/  ULDC UR6, c[0x0][0x634] ;  /* 0x00018d0000067ab9 */ /* 0x000fe40000000800 */
[----:B------:R-:W-:-:S05]  /*aff0*/  IADD3 R5, P0, R16, UR6, RZ ;  /* 0x0000000610057c10 */ /* 0x000fca000ff1e0ff */
[----:B------:R-:W-:-:S04]  /*b000*/  IMAD.X R23, RZ, RZ, R17, P0 ;  /* 0x000000ffff177224 */ /* 0x000fc800000e0611 */
[----:B------:R-:W-:-:S04]  /*b010*/  IMAD.WIDE.U32 R6, R23, UR4, RZ ;  /* 0x0000000417067c25 */ /* 0x000fc8000f8e00ff */
[----:B------:R-:W-:-:S04]  /*b020*/  IMAD.WIDE.U32 R6, P0, R5, UR5, R6 ;  /* 0x0000000505067c25 */ /* 0x000fc8000f800006 */
[----:B------:R-:W-:-:S04]  /*b030*/  IMAD.WIDE.U32 R4, R5, UR4, RZ ;  /* 0x0000000405047c25 */ /* 0x000fc8000f8e00ff */
[----:B------:R-:W-:Y:S01]  /*b040*/  IMAD.MOV.U32 R4, RZ, RZ, R7 ;  /* 0x000000ffff047224 */ /* 0x000fe200078e0007 */
[----:B------:R-:W-:Y:S01]  /*b050*/  IADD3 RZ, P1, R5, R6, RZ ;  /* 0x0000000605ff7210 */ /* 0x000fe20007f3e0ff */
[----:B------:R-:W-:-:S04]  /*b060*/  IMAD.X R5, RZ, RZ, RZ, P0 ;  /* 0x000000ffff057224 */ /* 0x000fc800000e06ff */
[----:B------:R-:W-:-:S08]  /*b070*/  IMAD.WIDE.U32.X R4, R23, UR5, R4, P1 ;  /* 0x0000000517047c25 */ /* 0x000fd000088e0404 */
.L_x_292:
[--C-:B------:R-:W-:Y:S01]  /*b080*/  SHF.R.U64 R14, R4, UR7, R5.reuse ;  /* 0x00000007040e7c19 */ /* 0x100fe20008001205 */
[----:B------:R-:W-:Y:S01]  /*b090*/  FMUL R22, R22, UR8 ;  /* 0x0000000816167c20 */ /* 0x000fe20008400000 */
[----:B------:R-:W0:Y:S01]  /*b0a0*/  LDC R6, c[0x0][0x144] ;  /* 0x00005100ff067b82 */ /* 0x000e220000000800 */
[----:B-1----:R-:W-:Y:S01]  /*b0b0*/  I2FP.F32.U32 R7, R21 ;  /* 0x0000001500077245 */ /* 0x002fe20000201000 */
[----:B------:R-:W-:Y:S01]  /*b0c0*/  ULDC UR6, c[0x0][0x154] ;  /* 0x0000550000067ab9 */ /* 0x000fe20000000800 */
[----:B------:R-:W-:Y:S01]  /*b0d0*/  SHF.R.U32.HI R4, RZ, UR7, R5 ;  /* 0x00000007ff047c19 */ /* 0x000fe20008011605 */
[----:B------:R-:W-:Y:S01]  /*b0e0*/  ULDC.64 UR4, c[0x0][0x620] ;  /* 0x0001880000047ab9 */ /* 0x000fe20000000a00 */
[----:B------:R-:W-:Y:S01]  /*b0f0*/  IADD3 R5, P0, RZ, -R14, RZ ;  /* 0x8000000eff057210 */ /* 0x000fe20007f1e0ff */
[----:B------:R-:W1:Y:S01]  /*b100*/  F2I.U32.TRUNC.NTZ R22, R22 ;  /* 0x0000001600167305 */ /* 0x000e62000020f000 */
[----:B------:R-:W-:Y:S01]  /*b110*/  FMUL R23, R7, UR6 ;  /* 0x0000000607177c20 */ /* 0x000fe20008400000 */
[----:B------:R-:W2:Y:S01]  /*b120*/  LDC R24, c[0x0][0x148] ;  /* 0x00005200ff187b82 */ /* 0x000ea20000000800 */
[----:B------:R-:W-:Y:S01]  /*b130*/  ISETP.NE.AND P2, PT, R2, 0x1, PT ;  /* 0x000000010200780c */ /* 0x000fe20003f45270 */
[----:B------:R-:W-:Y:S01]  /*b140*/  IMAD.X R4, RZ, RZ, ~R4, P0 ;  /* 0x000000ffff047224 */ /* 0x000fe200000e0e04 */
[----:B------:R-:W-:-:S02]  /*b150*/  ULDC.64 UR6, c[0x0][0x640] ;  /* 0x0001900000067ab9 */ /* 0x000fc40000000a00 */
[----:B------:R-:W-:Y:S01]  /*b160*/  ISETP.NE.U32.AND P0, PT, RZ, UR6, PT ;  /* 0x00000006ff007c0c */ /* 0x000fe2000bf05070 */
[----:B------:R-:W-:Y:S01]  /*b170*/  IMAD R4, R4, UR4, RZ ;  /* 0x0000000404047c24 */ /* 0x000fe2000f8e02ff */
[----:B------:R-:W3:Y:S02]  /*b180*/  F2I.U32.TRUNC.NTZ R23, R23 ;  /* 0x0000001700177305 */ /* 0x000ee4000020f000 */
[----:B------:R-:W-:Y:S01]  /*b190*/  ISETP.NE.AND.EX P0, PT, RZ, UR7, PT, P0 ;  /* 0x00000007ff007c0c */ /* 0x000fe2000bf05300 */
[C---:B------:R-:W-:Y:S02]  /*b1a0*/  IMAD R7, R5.reuse, UR5, R4 ;  /* 0x0000000505077c24 */ /* 0x040fe4000f8e0204 */
[----:B------:R-:W-:Y:S01]  /*b1b0*/  IMAD.WIDE.U32 R4, R5, UR4, R16 ;  /* 0x0000000405047c25 */ /* 0x000fe2000f8e0010 */
[----:B------:R-:W-:-:S03]  /*b1c0*/  ULDC UR4, c[0x0][0x618] ;  /* 0x0001860000047ab9 */ /* 0x000fc60000000800 */
[----:B-1----:R-:W-:Y:S02]  /*b1d0*/  IMAD.MOV R22, RZ, RZ, -R22 ;  /* 0x000000ffff167224 */ /* 0x002fe400078e0a16 */
[----:B------:R-:W-:Y:S02]  /*b1e0*/  IMAD.IADD R5, R5, 0x1, R7 ;  /* 0x0000000105057824 */ /* 0x000fe400078e0207 */
[----:B0-----:R-:W-:-:S03]  /*b1f0*/  IMAD R15, R6, R22, R15 ;  /* 0x00000016060f7224 */ /* 0x001fc600078e020f */
[----:B------:R-:W-:Y:S01]  /*b200*/  SHF.R.U64 R22, R4, UR4, R5 ;  /* 0x0000000404167c19 */ /* 0x000fe20008001205 */
[----:B---3--:R-:W-:Y:S01]  /*b210*/  IMAD.MOV R4, RZ, RZ, -R23 ;  /* 0x000000ffff047224 */ /* 0x008fe200078e0a17 */
[----:B------:R-:W-:Y:S01]  /*b220*/  SHF.R.U32.HI R5, RZ, UR4, R5 ;  /* 0x00000004ff057c19 */ /* 0x000fe20008011605 */
[----:B------:R-:W-:Y:S02]  /*b230*/  ULDC UR4, c[0x0][0x608] ;  /* 0x0001820000047ab9 */ /* 0x000fe40000000800 */
[----:B--2---:R-:W-:Y:S01]  /*b240*/  @P2 IMAD R15, R24, R4, R21 ;  /* 0x00000004180f2224 */ /* 0x004fe200078e0215 */
[--C-:B------:R-:W-:Y:S02]  /*b250*/  SHF.R.U64 R24, R22, UR4, R5.reuse ;  /* 0x0000000416187c19 */ /* 0x100fe40008001205 */
[----:B------:R-:W-:Y:S01]  /*b260*/  SHF.R.U32.HI R5, RZ, UR4, R5 ;  /* 0x00000004ff057c19 */ /* 0x000fe20008011605 */
[----:B------:R-:W-:-:S03]  /*b270*/  ULDC UR4, c[0x0][0x658] ;  /* 0x0001960000047ab9 */ /* 0x000fc60000000800 */
[--C-:B------:R-:W-:Y:S02]  /*b280*/  SHF.R.U64 R21, R24, UR4, R5.reuse ;  /* 0x0000000418157c19 */ /* 0x100fe40008001205 */
[----:B------:R-:W-:-:S03]  /*b290*/  SHF.R.U32.HI R23, RZ, UR4, R5 ;  /* 0x00000004ff177c19 */ /* 0x000fc60008011605 */
[----:B------:R-:W-:Y:S02]  /*b2a0*/  IMAD.MOV.U32 R6, RZ, RZ, R21 ;  /* 0x000000ffff067224 */ /* 0x000fe400078e0015 */
[----:B------:R-:W-:Y:S01]  /*b2b0*/  IMAD.MOV.U32 R5, RZ, RZ, R23 ;  /* 0x000000ffff057224 */ /* 0x000fe200078e0017 */
[----:B------:R-:W-:Y:S06]  /*b2c0*/  @!P0 BRA `(.L_x_293) ;  /* 0x00000000002c8947 */ /* 0x000fec0003800000 */
        /* <DEDUP_REMOVED lines=9> */
[----:B------:R-:W-:-:S04]  /*b360*/  IMAD.WIDE.U32.X R4, R23, UR7, R4, P1 ;  /* 0x0000000717047c25 */ /* 0x000fc800088e0404 */
[----:B------:R-:W-:-:S07]  /*b370*/  IMAD.MOV.U32 R6, RZ, RZ, R4 ;  /* 0x000000ffff067224 */ /* 0x000fce00078e0004 */
.L_x_293:
[----:B------:R-:W-:Y:S01]  /*b380*/  ULDC UR4, c[0x0][0x648] ;  /* 0x0001920000047ab9 */ /* 0x000fe20000000800 */
[----:B------:R-:W-:Y:S01]  /*b390*/  LOP3.LUT R4, R24, UR16, RZ, 0xc0, !PT ;  /* 0x0000001018047c12 */ /* 0x000fe2000f8ec0ff */
[----:B------:R-:W-:Y:S01]  /*b3a0*/  ULDC UR5, c[0x0][0x610] ;  /* 0x0001840000057ab9 */ /* 0x000fe20000000800 */
[----:B------:R-:W-:Y:S01]  /*b3b0*/  SHF.R.U64 R5, R6, UR4, R5 ;  /* 0x0000000406057c19 */ /* 0x000fe20008001205 */
[----:B------:R-:W-:Y:S01]  /*b3c0*/  ULDC UR4, c[0x0][0x638] ;  /* 0x00018e0000047ab9 */ /* 0x000fe20000000800 */
[----:B------:R-:W-:Y:S01]  /*b3d0*/  LOP3.LUT R22, R22, UR15, RZ, 0xc0, !PT ;  /* 0x0000000f16167c12 */ /* 0x000fe2000f8ec0ff */
[----:B------:R-:W-:Y:S02]  /*b3e0*/  IMAD.MOV.U32 R7, RZ, RZ, R14 ;  /* 0x000000ffff077224 */ /* 0x000fe400078e000e */
[----:B------:R-:W-:Y:S02]  /*b3f0*/  IMAD.MOV R6, RZ, RZ, -R5 ;  /* 0x000000ffff067224 */ /* 0x000fe400078e0a05 */
[----:B------:R-:W-:-:S02]  /*b400*/  IMAD R4, R5, UR17, R4 ;  /* 0x0000001105047c24 */ /* 0x000fc4000f8e0204 */
[----:B------:R-:W-:Y:S01]  /*b410*/  IMAD R21, R6, UR4, R21 ;  /* 0x0000000406157c24 */ /* 0x000fe2000f8e0215 */
[----:B------:R-:W-:Y:S01]  /*b420*/  ULDC UR4, c[0x0][0x600] ;  /* 0x0001800000047ab9 */ /* 0x000fe20000000800 */
[----:B------:R-:W-:Y:S02]  /*b430*/  IMAD R15, R4, UR5, R15 ;  /* 0x00000005040f7c24 */ /* 0x000fe4000f8e020f */
[----:B------:R-:W-:Y:S02]  /*b440*/  IMAD R22, R21, UR4, R22 ;  /* 0x0000000415167c24 */ /* 0x000fe4000f8e0216 */
[----:B------:R-:W-:-:S03]  /*b450*/  IMAD.MOV.U32 R4, RZ, RZ, 0x1 ;  /* 0x00000001ff047424 */ /* 0x000fc600078e00ff */
[----:B------:R-:W-:Y:S02]  /*b460*/  SEL R21, R22, R15, !P2 ;  /* 0x0000000f16157207 */ /* 0x000fe40005000000 */
[----:B------:R-:W-:-:S07]  /*b470*/  SEL R22, R15, R22, !P2 ;  /* 0x000000160f167207 */ /* 0x000fce0005000000 */
.L_x_291:
[----:B------:R-:W-:Y:S05]  /*b480*/  BSYNC B1 ;  /* 0x0000000000017941 */ /* 0x000fea0003800000 */
.L_x_290:
[----:B------:R-:W-:-:S13]  /*b490*/  LOP3.LUT P0, RZ, R4, 0xff, RZ, 0xc0, !PT ;  /* 0x000000ff04ff7812 */ /* 0x000fda000780c0ff */
[----:B------:R-:W-:Y:S05]  /*b4a0*/  @P0 BRA `(.L_x_294) ;  /* 0xfffffff400380947 */ /* 0x000fea000383ffff */
[----:B------:R-:W-:Y:S05]  /*b4b0*/  BSYNC B0 ;  /* 0x0000000000007941 */ /* 0x000fea0003800000 */
.L_x_283:
[----:B------:R-:W-:-:S03]  /*b4c0*/  UMOV UR4, 0xffffffff ;  /* 0xffffffff00047882 */ /* 0x000fc60000000000 */
[----:B------:R-:W-:Y:S05]  /*b4d0*/  BRA.DIV UR4, `(.L_x_295) ;  /* 0x0000000604c87947 */ /* 0x000fea000b800000 */
[----:B------:R-:W-:-:S13]  /*b4e0*/  ELECT P6, URZ, PT ;  /* 0x00000000003f782f */ /* 0x000fda00038c0000 */
.L_x_314:
[----:B------:R-:W-:Y:S04]  /*b4f0*/  BSSY B0, `(.L_x_296) ;  /* 0x0000058000007945 */ /* 0x000fe80003800000 */
[----:B------:R-:W-:Y:S05]  /*b500*/  @!P6 BRA `(.L_x_297) ;  /* 0x000000040058e947 */ /* 0x000fea0003800000 */
[----:B------:R-:W-:-:S04]  /*b510*/  LOP3.LUT R18, R18, 0x2, RZ, 0xfc, !PT ;  /* 0x0000000212127812 */ /* 0x000fc800078efcff */
[----:B------:R-:W-:-:S13]  /*b520*/  ISETP.NE.AND P0, PT, R18, 0x3, PT ;  /* 0x000000031200780c */ /* 0x000fda0003f05270 */
[----:B------:R-:W-:Y:S05]  /*b530*/  @!P0 BRA `(.L_x_298) ;  /* 0x0000000000048947 */ /* 0x000fea0003800000 */
[----:B------:R-:W-:Y:S01]  /*b540*/  BPT.TRAP 0x1 ;  /* 0x000000040000795c */ /* 0x000fe20000300000 */
.L_x_298:
[----:B------:R-:W0:Y:S01]  /*b550*/  S2R R5, SR_CgaCtaId ;  /* 0x0000000000057919 */ /* 0x000e220000008800 */
[----:B------:R-:W-:Y:S02]  /*b560*/  MOV R0, 0x400 ;  /* 0x0000040000007802 */ /* 0x000fe40000000f00 */
[----:B------:R-:W-:Y:S02]  /*b570*/  SHF.L.U32 R2, R3, 0x1f, RZ ;  /* 0x0000001f03027819 */ /* 0x000fe400000006ff */
[----:B0-----:R-:W-:-:S05]  /*b580*/  LEA R5, R5, R0, 0x18 ;  /* 0x0000000005057211 */ /* 0x001fca00078ec0ff */
[----:B------:R-:W-:-:S04]  /*b590*/  VIADD R5, R5, 0x48 ;  /* 0x0000004805057836 */ /* 0x000fc80000000000 */
[C---:B------:R-:W-:Y:S02]  /*b5a0*/  IMAD R7, R8.reuse, 0x8, R5 ;  /* 0x0000000808077824 */ /* 0x040fe400078e0205 */
[----:B------:R-:W-:Y:S02]  /*b5b0*/  VIADD R8, R8, 0x1 ;  /* 0x0000000108087836 */ /* 0x000fe40000000000 */
[----:B------:R-:W0:Y:S03]  /*b5c0*/  SYNCS.PHASECHK.TRANS64.TRYWAIT P0, [R7+URZ], R2 ;  /* 0x00000002070075a7 */ /* 0x000e26000800017f */
[----:B------:R-:W-:-:S04]  /*b5d0*/  ISETP.NE.AND P1, PT, R8, 0x9, PT ;  /* 0x000000090800780c */ /* 0x000fc80003f25270 */
[----:B------:R-:W-:Y:S02]  /*b5e0*/  SEL R0, RZ, 0x1, P1 ;  /* 0x00000001ff007807 */ /* 0x000fe40000800000 */
[----:B------:R-:W-:Y:S02]  /*b5f0*/  SEL R8, R8, RZ, P1 ;  /* 0x000000ff08087207 */ /* 0x000fe40000800000 */
[----:B------:R-:W-:-:S03]  /*b600*/  LOP3.LUT R9, R3, R0, RZ, 0x3c, !PT ;  /* 0x0000000003097212 */ /* 0x000fc600078e3cff */
[----:B------:R-:W-:Y:S01]  /*b610*/  IMAD R6, R8, 0x8, R5 ;  /* 0x0000000808067824 */ /* 0x000fe200078e0205 */
[----:B------:R-:W-:Y:S01]  /*b620*/  SHF.L.U32 R3, R9, 0x1f, RZ ;  /* 0x0000001f09037819 */ /* 0x000fe200000006ff */
[----:B0-----:R-:W-:Y:S06]  /*b630*/  @!P0 BRA `(.L_x_299) ;  /* 0x0000000400908947 */ /* 0x001fec0003800000 */
.L_x_315:
[----:B------:R-:W1:Y:S01]  /*b640*/  SYNCS.PHASECHK.TRANS64.TRYWAIT P0, [R6+URZ], R3 ;  /* 0x00000003060075a7 */ /* 0x000e62000800017f */
[----:B------:R-:W-:-:S05]  /*b650*/  VIADD R0, R8, 0x1 ;  /* 0x0000000108007836 */ /* 0x000fca0000000000 */
[----:B------:R-:W-:-:S04]  /*b660*/  ISETP.NE.AND P1, PT, R0, 0x9, PT ;  /* 0x000000090000780c */ /* 0x000fc80003f25270 */
[----:B0-----:R-:W-:Y:S02]  /*b670*/  SEL R2, RZ, 0x1, P1 ;  /* 0x00000001ff027807 */ /* 0x001fe40000800000 */
[----:B------:R-:W-:Y:S02]  /*b680*/  SEL R0, R0, RZ, P1 ;  /* 0x000000ff00007207 */ /* 0x000fe40000800000 */
[----:B------:R-:W-:-:S03]  /*b690*/  LOP3.LUT R9, R9, R2, RZ, 0x3c, !PT ;  /* 0x0000000209097212 */ /* 0x000fc600078e3cff */
[----:B------:R-:W-:Y:S01]  /*b6a0*/  IMAD R7, R0, 0x8, R5 ;  /* 0x0000000800077824 */ /* 0x000fe200078e0205 */
[----:B------:R-:W-:Y:S01]  /*b6b0*/  SHF.L.U32 R4, R9, 0x1f, RZ ;  /* 0x0000001f09047819 */ /* 0x000fe200000006ff */
[----:B-1----:R-:W-:Y:S06]  /*b6c0*/  @!P0 BRA `(.L_x_300) ;  /* 0x0000000400808947 */ /* 0x002fec0003800000 */
.L_x_316:
[----:B------:R-:W1:Y:S01]  /*b6d0*/  SYNCS.PHASECHK.TRANS64.TRYWAIT P0, [R7+URZ], R4 ;  /* 0x00000004070075a7 */ /* 0x000e62000800017f */
[----:B------:R-:W-:-:S05]  /*b6e0*/  VIADD R0, R0, 0x1 ;  /* 0x0000000100007836 */ /* 0x000fca0000000000 */
[----:B------:R-:W-:-:S04]  /*b6f0*/  ISETP.NE.AND P1, PT, R0, 0x9, PT ;  /* 0x000000090000780c */ /* 0x000fc80003f25270 */
[----:B------:R-:W-:Y:S02]  /*b700*/  SEL R2, RZ, 0x1, P1 ;  /* 0x00000001ff027807 */ /* 0x000fe40000800000 */
[----:B------:R-:W-:Y:S02]  /*b710*/  SEL R0, R0, RZ, P1 ;  /* 0x000000ff00007207 */ /* 0x000fe40000800000 */
[----:B------:R-:W-:-:S03]  /*b720*/  LOP3.LUT R9, R9, R2, RZ, 0x3c, !PT ;  /* 0x0000000209097212 */ /* 0x000fc600078e3cff */
[----:B0-----:R-:W-:Y:S01]  /*b730*/  IMAD R6, R0, 0x8, R5 ;  /* 0x0000000800067824 */ /* 0x001fe200078e0205 */
[----:B------:R-:W-:Y:S01]  /*b740*/  SHF.L.U32 R3, R9, 0x1f, RZ ;  /* 0x0000001f09037819 */ /* 0x000fe200000006ff */
[----:B-1----:R-:W-:Y:S06]  /*b750*/  @!P0 BRA `(.L_x_301) ;  /* 0x0000000400708947 */ /* 0x002fec0003800000 */
.L_x_317:
        /* <DEDUP_REMOVED lines=9> */
.L_x_318:
        /* <DEDUP_REMOVED lines=9> */
.L_x_319:
        /* <DEDUP_REMOVED lines=9> */
.L_x_320:
        /* <DEDUP_REMOVED lines=9> */
.L_x_321:
[----:B------:R-:W1:Y:S01]  /*b9a0*/  SYNCS.PHASECHK.TRANS64.TRYWAIT P0, [R6+URZ], R3 ;  /* 0x00000003060075a7 */ /* 0x000e62000800017f */
[----:B------:R-:W-:-:S05]  /*b9b0*/  VIADD R0, R0, 0x1 ;  /* 0x0000000100007836 */ /* 0x000fca0000000000 */
[----:B------:R-:W-:-:S04]  /*b9c0*/  ISETP.NE.AND P1, PT, R0, 0x9, PT ;  /* 0x000000090000780c */ /* 0x000fc80003f25270 */
[----:B------:R-:W-:Y:S02]  /*b9d0*/  SEL R2, RZ, 0x1, P1 ;  /* 0x00000001ff027807 */ /* 0x000fe40000800000 */
[----:B------:R-:W-:Y:S02]  /*b9e0*/  SEL R0, R0, RZ, P1 ;  /* 0x000000ff00007207 */ /* 0x000fe40000800000 */
[----:B------:R-:W-:Y:S01]  /*b9f0*/  LOP3.LUT R2, R9, R2, RZ, 0x3c, !PT ;  /* 0x0000000209027212 */ /* 0x000fe200078e3cff */
[----:B-1----:R-:W-:Y:S06]  /*ba00*/  @!P0 BRA `(.L_x_306) ;  /* 0x0000000400288947 */ /* 0x002fec0003800000 */
.L_x_322:
[----:B------:R-:W-:Y:S01]  /*ba10*/  IMAD R5, R0, 0x8, R5 ;  /* 0x0000000800057824 */ /* 0x000fe200078e0205 */
[----:B------:R-:W-:-:S07]  /*ba20*/  SHF.L.U32 R0, R2, 0x1f, RZ ;  /* 0x0000001f02007819 */ /* 0x000fce00000006ff */
.L_x_307:
[----:B--2---:R2:W3:Y:S02]  /*ba30*/  SYNCS.PHASECHK.TRANS64.TRYWAIT P0, [R5+URZ], R0 ;  /* 0x00000000050075a7 */ /* 0x0044e4000800017f */
[----:B---3--:R-:W-:Y:S05]  /*ba40*/  @!P0 NANOSLEEP.SYNCS 0x989680 ;  /* 0x009896800000895d */ /* 0x008fea0003900000 */
[----:B------:R-:W3:Y:S02]  /*ba50*/  @!P0 SYNCS.PHASECHK.TRANS64 P0, [R5+URZ], R0 ;  /* 0x00000000050085a7 */ /* 0x000ee4000800007f */
[----:B---3--:R-:W-:Y:S05]  /*ba60*/  @!P0 BRA `(.L_x_307) ;  /* 0xfffffffc00f08947 */ /* 0x008fea000383ffff */
.L_x_297:
[----:B------:R-:W-:Y:S05]  /*ba70*/  BSYNC B0 ;  /* 0x0000000000007941 */ /* 0x000fea0003800000 */
.L_x_296:
[----:B------:R-:W-:Y:S05]  /*ba80*/  EXIT ;  /* 0x000000000000794d */ /* 0x000fea0003800000 */
.L_x_22:
[----:B-1----:R1:W2:Y:S02]  /*ba90*/  SYNCS.PHASECHK.TRANS64.TRYWAIT P1, [R3+URZ], R0 ;  /* 0x00000000030075a7 */ /* 0x0022a4000802017f */
[----:B--2---:R-:W-:Y:S05]  /*baa0*/  @!P1 NANOSLEEP.SYNCS 0x989680 ;  /* 0x009896800000995d */ /* 0x004fea0003900000 */
[----:B------:R-:W2:Y:S02]  /*bab0*/  @!P1 SYNCS.PHASECHK.TRANS64 P1, [R3+URZ], R0 ;  /* 0x00000000030095a7 */ /* 0x000ea4000802007f */
[----:B--2---:R-:W-:Y:S05]  /*bac0*/  @!P1 BRA `(.L_x_22) ;  /* 0xfffffffc00f09947 */ /* 0x004fea000383ffff */
[----:B------:R-:W-:Y:S05]  /*bad0*/  BRA `(.L_x_21) ;  /* 0xffffff5c00487947 */ /* 0x000fea000383ffff */
.L_x_27:
[----:B-1----:R1:W2:Y:S02]  /*bae0*/  SYNCS.PHASECHK.TRANS64.TRYWAIT P1, [R5+URZ], R4 ;  /* 0x00000004050075a7 */ /* 0x0022a4000802017f */
[----:B--2---:R-:W-:Y:S05]  /*baf0*/  @!P1 NANOSLEEP.SYNCS 0x989680 ;  /* 0x009896800000995d */ /* 0x004fea0003900000 */
[----:B------:R-:W2:Y:S02]  /*bb00*/  @!P1 SYNCS.PHASECHK.TRANS64 P1, [R5+URZ], R4 ;  /* 0x00000004050095a7 */ /* 0x000ea4000802007f */
[----:B--2---:R-:W-:Y:S05]  /*bb10*/  @!P1 BRA `(.L_x_27) ;  /* 0xfffffffc00f09947 */ /* 0x004fea000383ffff */
[----:B------:R-:W-:Y:S05]  /*bb20*/  BRA `(.L_x_26) ;  /* 0xffffff6800f87947 */ /* 0x000fea000383ffff */
.L_x_284:
[----:B------:R-:W-:Y:S01]  /*bb30*/  BSSY B1, `(.L_x_308) ;  /* 0x0000006000017945 */ /* 0x000fe20003800000 */
[----:B------:R-:W-:-:S07]  /*bb40*/  IMAD.MOV.U32 R15, RZ, RZ, -0x1 ;  /* 0xffffffffff0f7424 */ /* 0x000fce00078e00ff */
[----:B------:R-:W-:Y:S05]  /*bb50*/  WARPSYNC.COLLECTIVE R15, `(.L_x_309) ;  /* 0x000000000f0c7348 */ /* 0x000fea0003c00000 */
[----:B------:R-:W-:Y:S02]  /*bb60*/  ELECT P6, UR62, PT ;  /* 0x00000000003e782f */ /* 0x000fe400038c0000 */
[----:B------:R-:W-:Y:S01]  /*bb70*/  MOV R14, UR62 ;  /* 0x0000003e000e7c02 */ /* 0x000fe20008000f00 */
[----:B------:R-:W-:Y:S10]  /*bb80*/  ENDCOLLECTIVE ;  /* 0x000000000000791b */ /* 0x000ff40003800000 */
.L_x_309:
[----:B------:R-:W-:Y:S05]  /*bb90*/  BSYNC B1 ;  /* 0x0000000000017941 */ /* 0x000fea0003800000 */
.L_x_308:
[----:B------:R-:W-:Y:S05]  /*bba0*/  BRA `(.L_x_310) ;  /* 0xffffffec00847947 */ /* 0x000fea000383ffff */
.L_x_287:
[----:B-1----:R1:W2:Y:S02]  /*bbb0*/  SYNCS.PHASECHK.TRANS64.TRYWAIT P0, [R23+URZ+0x48], R14 ;  /* 0x0000480e170075a7 */ /* 0x0022a4000800017f */
[----:B--2---:R-:W-:Y:S05]  /*bbc0*/  @!P0 NANOSLEEP.SYNCS 0x989680 ;  /* 0x009896800000895d */ /* 0x004fea0003900000 */
[----:B------:R-:W2:Y:S02]  /*bbd0*/  @!P0 SYNCS.PHASECHK.TRANS64 P0, [R23+URZ+0x48], R14 ;  /* 0x0000480e170085a7 */ /* 0x000ea4000800007f */
[----:B--2---:R-:W-:Y:S05]  /*bbe0*/  @!P0 BRA `(.L_x_287) ;  /* 0xfffffffc00f08947 */ /* 0x004fea000383ffff */
[----:B------:R-:W-:Y:S05]  /*bbf0*/  BRA `(.L_x_311) ;  /* 0xffffffec00c07947 */ /* 0x000fea000383ffff */
.L_x_295:
[----:B------:R-:W-:Y:S01]  /*bc00*/  BSSY B0, `(.L_x_312) ;  /* 0x0000006000007945 */ /* 0x000fe20003800000 */
[----:B------:R-:W-:-:S07]  /*bc10*/  IMAD.MOV.U32 R15, RZ, RZ, -0x1 ;  /* 0xffffffffff0f7424 */ /* 0x000fce00078e00ff */
[----:B------:R-:W-:Y:S05]  /*bc20*/  WARPSYNC.COLLECTIVE R15, `(.L_x_313) ;  /* 0x000000000f0c7348 */ /* 0x000fea0003c00000 */
[----:B------:R-:W-:Y:S02]  /*bc30*/  ELECT P6, UR62, PT ;  /* 0x00000000003e782f */ /* 0x000fe400038c0000 */
[----:B------:R-:W-:Y:S01]  /*bc40*/  MOV R14, UR62 ;  /* 0x0000003e000e7c02 */ /* 0x000fe20008000f00 */
[----:B------:R-:W-:Y:S10]  /*bc50*/  ENDCOLLECTIVE ;  /* 0x000000000000791b */ /* 0x000ff40003800000 */
.L_x_313:
[----:B------:R-:W-:Y:S05]  /*bc60*/  BSYNC B0 ;  /* 0x0000000000007941 */ /* 0x000fea0003800000 */
.L_x_312:
[----:B------:R-:W-:Y:S05]  /*bc70*/  BRA `(.L_x_314) ;  /* 0xfffffff8001c7947 */ /* 0x000fea000383ffff */
.L_x_299:
[----:B0-----:R0:W1:Y:S02]  /*bc80*/  SYNCS.PHASECHK.TRANS64.TRYWAIT P0, [R7+URZ], R2 ;  /* 0x00000002070075a7 */ /* 0x001064000800017f */
[----:B-1----:R-:W-:Y:S05]  /*bc90*/  @!P0 NANOSLEEP.SYNCS 0x989680 ;  /* 0x009896800000895d */ /* 0x002fea0003900000 */
[----:B------:R-:W1:Y:S02]  /*bca0*/  @!P0 SYNCS.PHASECHK.TRANS64 P0, [R7+URZ], R2 ;  /* 0x00000002070085a7 */ /* 0x000e64000800007f */
[----:B-1----:R-:W-:Y:S05]  /*bcb0*/  @!P0 BRA `(.L_x_299) ;  /* 0xfffffffc00f08947 */ /* 0x002fea000383ffff */
[----:B------:R-:W-:Y:S05]  /*bcc0*/  BRA `(.L_x_315) ;  /* 0xfffffff8005c7947 */ /* 0x000fea000383ffff */
.L_x_300:
[----:B0-----:R0:W1:Y:S02]  /*bcd0*/  SYNCS.PHASECHK.TRANS64.TRYWAIT P0, [R6+URZ], R3 ;  /* 0x00000003060075a7 */ /* 0x001064000800017f */
[----:B-1----:R-:W-:Y:S05]  /*bce0*/  @!P0 NANOSLEEP.SYNCS 0x989680 ;  /* 0x009896800000895d */ /* 0x002fea0003900000 */
[----:B------:R-:W1:Y:S02]  /*bcf0*/  @!P0 SYNCS.PHASECHK.TRANS64 P0, [R6+URZ], R3 ;  /* 0x00000003060085a7 */ /* 0x000e64000800007f */
[----:B-1----:R-:W-:Y:S05]  /*bd00*/  @!P0 BRA `(.L_x_300) ;  /* 0xfffffffc00f08947 */ /* 0x002fea000383ffff */
[----:B------:R-:W-:Y:S05]  /*bd10*/  BRA `(.L_x_316) ;  /* 0xfffffff8006c7947 */ /* 0x000fea000383ffff */
.L_x_301:
[----:B0-----:R0:W1:Y:S02]  /*bd20*/  SYNCS.PHASECHK.TRANS64.TRYWAIT P0, [R7+URZ], R4 ;  /* 0x00000004070075a7 */ /* 0x001064000800017f */
[----:B-1----:R-:W-:Y:S05]  /*bd30*/  @!P0 NANOSLEEP.SYNCS 0x989680 ;  /* 0x009896800000895d */ /* 0x002fea0003900000 */
[----:B------:R-:W1:Y:S02]  /*bd40*/  @!P0 SYNCS.PHASECHK.TRANS64 P0, [R7+URZ], R4 ;  /* 0x00000004070085a7 */ /* 0x000e64000800007f */
[----:B-1----:R-:W-:Y:S05]  /*bd50*/  @!P0 BRA `(.L_x_301) ;  /* 0xfffffffc00f08947 */ /* 0x002fea000383ffff */
[----:B------:R-:W-:Y:S05]  /*bd60*/  BRA `(.L_x_317) ;  /* 0xfffffff8007c7947 */ /* 0x000fea000383ffff */
.L_x_302:
[----:B0-----:R0:W1:Y:S02]  /*bd70*/  SYNCS.PHASECHK.TRANS64.TRYWAIT P0, [R6+URZ], R3 ;  /* 0x00000003060075a7 */ /* 0x001064000800017f */
[----:B-1----:R-:W-:Y:S05]  /*bd80*/  @!P0 NANOSLEEP.SYNCS 0x989680 ;  /* 0x009896800000895d */ /* 0x002fea0003900000 */
[----:B------:R-:W1:Y:S02]  /*bd90*/  @!P0 SYNCS.PHASECHK.TRANS64 P0, [R6+URZ], R3 ;  /* 0x00000003060085a7 */ /* 0x000e64000800007f */
[----:B-1----:R-:W-:Y:S05]  /*bda0*/  @!P0 BRA `(.L_x_302) ;  /* 0xfffffffc00f08947 */ /* 0x002fea000383ffff */
[----:B------:R-:W-:Y:S05]  /*bdb0*/  BRA `(.L_x_318) ;  /* 0xfffffff8008c7947 */ /* 0x000fea000383ffff */
.L_x_303:
[----:B0-----:R0:W1:Y:S02]  /*bdc0*/  SYNCS.PHASECHK.TRANS64.TRYWAIT P0, [R7+URZ], R4 ;  /* 0x00000004070075a7 */ /* 0x001064000800017f */
[----:B-1----:R-:W-:Y:S05]  /*bdd0*/  @!P0 NANOSLEEP.SYNCS 0x989680 ;  /* 0x009896800000895d */ /* 0x002fea0003900000 */
[----:B------:R-:W1:Y:S02]  /*bde0*/  @!P0 SYNCS.PHASECHK.TRANS64 P0, [R7+URZ], R4 ;  /* 0x00000004070085a7 */ /* 0x000e64000800007f */
[----:B-1----:R-:W-:Y:S05]  /*bdf0*/  @!P0 BRA `(.L_x_303) ;  /* 0xfffffffc00f08947 */ /* 0x002fea000383ffff */
[----:B------:R-:W-:Y:S05]  /*be00*/  BRA `(.L_x_319) ;  /* 0xfffffff8009c7947 */ /* 0x000fea000383ffff */
.L_x_304:
[----:B0-----:R0:W1:Y:S02]  /*be10*/  SYNCS.PHASECHK.TRANS64.TRYWAIT P0, [R6+URZ], R3 ;  /* 0x00000003060075a7 */ /* 0x001064000800017f */
[----:B-1----:R-:W-:Y:S05]  /*be20*/  @!P0 NANOSLEEP.SYNCS 0x989680 ;  /* 0x009896800000895d */ /* 0x002fea0003900000 */
[----:B------:R-:W1:Y:S02]  /*be30*/  @!P0 SYNCS.PHASECHK.TRANS64 P0, [R6+URZ], R3 ;  /* 0x00000003060085a7 */ /* 0x000e64000800007f */
[----:B-1----:R-:W-:Y:S05]  /*be40*/  @!P0 BRA `(.L_x_304) ;  /* 0xfffffffc00f08947 */ /* 0x002fea000383ffff */
[----:B------:R-:W-:Y:S05]  /*be50*/  BRA `(.L_x_320) ;  /* 0xfffffff800ac7947 */ /* 0x000fea000383ffff */
.L_x_305:
[----:B0-----:R0:W1:Y:S02]  /*be60*/  SYNCS.PHASECHK.TRANS64.TRYWAIT P0, [R7+URZ], R4 ;  /* 0x00000004070075a7 */ /* 0x001064000800017f */
[----:B-1----:R-:W-:Y:S05]  /*be70*/  @!P0 NANOSLEEP.SYNCS 0x989680 ;  /* 0x009896800000895d */ /* 0x002fea0003900000 */
[----:B------:R-:W1:Y:S02]  /*be80*/  @!P0 SYNCS.PHASECHK.TRANS64 P0, [R7+URZ], R4 ;  /* 0x00000004070085a7 */ /* 0x000e64000800007f */
[----:B-1----:R-:W-:Y:S05]  /*be90*/  @!P0 BRA `(.L_x_305) ;  /* 0xfffffffc00f08947 */ /* 0x002fea000383ffff */
[----:B------:R-:W-:Y:S05]  /*bea0*/  BRA `(.L_x_321) ;  /* 0xfffffff800bc7947 */ /* 0x000fea000383ffff */
.L_x_306:
[----:B-1----:R1:W2:Y:S02]  /*beb0*/  SYNCS.PHASECHK.TRANS64.TRYWAIT P0, [R6+URZ], R3 ;  /* 0x00000003060075a7 */ /* 0x0022a4000800017f */
[----:B--2---:R-:W-:Y:S05]  /*bec0*/  @!P0 NANOSLEEP.SYNCS 0x989680 ;  /* 0x009896800000895d */ /* 0x004fea0003900000 */
[----:B------:R-:W2:Y:S02]  /*bed0*/  @!P0 SYNCS.PHASECHK.TRANS64 P0, [R6+URZ], R3 ;  /* 0x00000003060085a7 */ /* 0x000ea4000800007f */
[----:B--2---:R-:W-:Y:S05]  /*bee0*/  @!P0 BRA `(.L_x_306) ;  /* 0xfffffffc00f08947 */ /* 0x004fea000383ffff */
[----:B------:R-:W-:Y:S05]  /*bef0*/  BRA `(.L_x_322) ;  /* 0xfffffff800c47947 */ /* 0x000fea000383ffff */
.L_x_323:
[----:B------:R-:W-:-:S00]  /*bf00*/  BRA `(.L_x_323) ;  /* 0xfffffffc00fc7947 */ /* 0x000fc0000383ffff */
[----:B------:R-:W-:-:S00]  /*bf10*/  NOP ;  /* 0x0000000000007918 */ /* 0x000fc00000000000 */
        /* <DEDUP_REMOVED lines=14> */
.L_x_324:


//--------------------- .nv.global.init           --------------------------
	.section	.nv.global.init,"aw",@progbits
.nv.global.init:
	.type		$str$22,@object
	.size		$str$22,($str$23 - $str$22)
$str$22:
        /*0000*/ 	.byte	0x6b, 0x5f, 0x74, 0x69, 0x6c, 0x65, 0x5f, 0x63, 0x6f, 0x75, 0x6e, 0x74, 0x20, 0x3e, 0x3d, 0x20
        /*0010*/ 	.byte	0x31, 0x00
	.type		$str$23,@object
	.size		$str$23,(__unnamed_1 - $str$23)
$str$23:
        /*0012*/ 	.byte	0x2f, 0x74, 0x6d, 0x70, 0x2f, 0x63, 0x75, 0x74, 0x6c, 0x61, 0x73, 0x73, 0x5f, 0x73, 0x77, 0x65
        /*0022*/ 	.byte	0x65, 0x70, 0x5f, 0x73, 0x72, 0x63, 0x2f, 0x69, 0x6e, 0x63, 0x6c, 0x75, 0x64, 0x65, 0x2f, 0x63
        /*0032*/ 	.byte	0x75, 0x74, 0x6c, 0x61, 0x73, 0x73, 0x2f, 0x67, 0x65, 0x6d, 0x6d, 0x2f, 0x63, 0x6f, 0x6c, 0x6c
        /*0042*/ 	.byte	0x65, 0x63, 0x74, 0x69, 0x76, 0x65, 0x2f, 0x73, 0x6d, 0x39, 0x30, 0x5f, 0x6d, 0x6d, 0x61, 0x5f
        /*0052*/ 	.byte	0x74, 0x6d, 0x61, 0x5f, 0x67, 0x6d, 0x6d, 0x61, 0x5f, 0x73, 0x73, 0x5f, 0x77, 0x61, 0x72, 0x70
        /*0062*/ 	.byte	0x73, 0x70, 0x65, 0x63, 0x69, 0x61, 0x6c, 0x69, 0x7a, 0x65, 0x64, 0x2e, 0x68, 0x70, 0x70, 0x00
	.type		__unnamed_1,@object
	.size		__unnamed_1,(.L_0 - __unnamed_1)
__unnamed_1:
        /*0072*/ 	.byte	0x76, 0x6f, 0x69, 0x64, 0x20, 0x63, 0x75, 0x74, 0x6c, 0x61, 0x73, 0x73, 0x3a, 0x3a, 0x67, 0x65
        /* <DEDUP_REMOVED lines=172> */
        /*0b42*/ 	.byte	0x64, 0x65, 0x6e, 0x74, 0x69, 0x74, 0x79, 0x5d, 0x00
.L_0:


//--------------------- .nv.shared._ZN7cutlass13device_kernelINS_4gemm6kernel13GemmUniversalIN4cute5tupleIJiiiiEEENS1_10collective13CollectiveMmaINS1_34MainloopSm90TmaGmmaWarpSpecializedILi9ENS5_IJNS4_1CILi2EEENSA_ILi1EEESC_EEENS1_35KernelTmaWarpSpecializedCooperativeEEENS5_IJNSA_ILi128EEENSA_ILi240EEENSA_ILi64EEEEEEaNS5_IJlSC_lEEEaSK_NS4_8TiledMMAINS4_8MMA_AtomIJNS4_4SM904GMMA26MMA_64x16x32_S32S8S8_SS_TNEEEENS4_6LayoutISD_NS5_IJSC_NSA_ILi0EEESS_EEEEENS5_IJNS4_10UnderscoreESV_SV_EEEEENS4_13SM90_TMA_LOADENS4_14ComposedLayoutINS4_7SwizzleILi2ELi4ELi3EEENS4_18smem_ptr_flag_bitsILi8EEENSR_INS5_IJNSA_ILi8EEESI_EEENS5_IJSI_SC_EEEEEEEvNS4_8identityENS4_23SM90_TMA_LOAD_MULTICASTES18_vS19_EENS_8epilogue10collective6detail29Sm90TmaWarpSpecializedAdapterINS1D_15DefaultEpilogueIaSK_SK_NS1C_6thread17LinearCombinationIaLi1EiiLNS1H_9ScaleType4KindE0ELNS_15FloatRoundStyleE2EaEENS1_15EpilogueDefaultEEEEEvvEEEEvNT_6ParamsE --------------------------
	.section	.nv.shared._ZN7cutlass13device_kernelINS_4gemm6kernel13GemmUniversalIN4cute5tupleIJiiiiEEENS1_10collective13CollectiveMmaINS1_34MainloopSm90TmaGmmaWarpSpecializedILi9ENS5_IJNS4_1CILi2EEENSA_ILi1EEESC_EEENS1_35KernelTmaWarpSpecializedCooperativeEEENS5_IJNSA_ILi128EEENSA_ILi240EEENSA_ILi64EEEEEEaNS5_IJlSC_lEEEaSK_NS4_8TiledMMAINS4_8MMA_AtomIJNS4_4SM904GMMA26MMA_64x16x32_S32S8S8_SS_TNEEEENS4_6LayoutISD_NS5_IJSC_NSA_ILi0EEESS_EEEEENS5_IJNS4_10UnderscoreESV_SV_EEEEENS4_13SM90_TMA_LOADENS4_14ComposedLayoutINS4_7SwizzleILi2ELi4ELi3EEENS4_18smem_ptr_flag_bitsILi8EEENSR_INS5_IJNSA_ILi8EEESI_EEENS5_IJSI_SC_EEEEEEEvNS4_8identityENS4_23SM90_TMA_LOAD_MULTICASTES18_vS19_EENS_8epilogue10collective6detail29Sm90TmaWarpSpecializedAdapterINS1D_15DefaultEpilogueIaSK_SK_NS1C_6thread17LinearCombinationIaLi1EiiLNS1H_9ScaleType4KindE0ELNS_15FloatRoundStyleE2EaEENS1_15EpilogueDefaultEEEEEvvEEEEvNT_6ParamsE,"aw",@nobits
	.sectionflags	@""
	.align	16
	.zero		1024


//--------------------- .nv.shared.reserved.0     --------------------------
	.section	.nv.shared.reserved.0,"aw",@nobits
	.weak		__nv_reservedSMEM_offset_0_alias
	.size		__nv_reservedSMEM_offset_0_alias, 0, 0
	.other		__nv_reservedSMEM_offset_0_alias,@"STO_CUDA_RESERVED_SHARED STV_DEFAULT"
__nv_reservedSMEM_offset_0_alias:
	.zero		0


//--------------------- .nv.global                --------------------------
	.section	.nv.global,"aw",@nobits
.nv.global:
	.type		_ZN39_INTERNAL_933840ae_4_k_cu_7c5254e7_33684cute1_E,@object
	.size		_ZN39_INTERNAL_933840ae_4_k_cu_7c5254e7_33684cute1_E,(_ZN39_INTERNAL_933840ae_4_k_cu_7c5254e7_33684cuda3std3__45__cpo6cbeginE - _ZN39_INTERNAL_933840ae_4_k_cu_7c5254e7_33684cute1_E)
_ZN39_INTERNAL_933840ae_4_k_cu_7c5254e7_33684cute1_E:
	.zero		1
	.type		_ZN39_INTERNAL_933840ae_4_k_cu_7c5254e7_33684cuda3std3__45__cpo6cbeginE,@object
	.size		_ZN39_INTERNAL_933840ae_4_k_cu_7c5254e7_33684cuda3std3__45__cpo6cbeginE,(_ZN39_INTERNAL_933840ae_4_k_cu_7c5254e7_33684cuda3std3__48in_placeE - _ZN39_INTERNAL_933840ae_4_k_cu_7c5254e7_33684cuda3std3__45__cpo6cbeginE)
_ZN39_INTERNAL_933840ae_4_k_cu_7c5254e7_33684cuda3std3__45__cpo6cbeginE:
	.zero		1
	.type		_ZN39_INTERNAL_933840ae_4_k_cu_7c5254e7_33684cuda3std3__48in_placeE,@object
	.size		_ZN39_INTERNAL_933840ae_4_k_cu_7c5254e7_33684cuda3std3__48in_placeE,(_ZN39_INTERNAL_933840ae_4_k_cu_7c5254e7_33684cuda3std6ranges3__45__cpo9iter_moveE - _ZN39_INTERNAL_933840ae_4_k_cu_7c5254e7_33684cuda3std3__48in_placeE)
_ZN39_INTERNAL_933840ae_4_k_cu_7c5254e7_33684cuda3std3__48in_placeE:
	.zero		1
	.type		_ZN39_INTERNAL_933840ae_4_k_cu_7c5254e7_33684cuda3std6ranges3__45__cpo9iter_moveE,@object
	.size		_ZN39_INTERNAL_933840ae_4_k_cu_7c5254e7_33684cuda3std6ranges3__45__cpo9iter_moveE,(_ZN39_INTERNAL_933840ae_4_k_cu_7c5254e7_33684cuda3std3__45__cpo5beginE - _ZN39_INTERNAL_933840ae_4_k_cu_7c5254e7_33684cuda3std6ranges3__45__cpo9iter_moveE)
_ZN39_INTERNAL_933840ae_4_k_cu_7c5254e7_33684cuda3std6ranges3__45__cpo9iter_moveE:
	.zero		1
	.type		_ZN39_INTERNAL_933840ae_4_k_cu_7c5254e7_33684cuda3std3__45__cpo5beginE,@object
	.size		_ZN39_INTERNAL_933840ae_4_k_cu_7c5254e7_33684cuda3std3__45__cpo5beginE,(_ZN39_INTERNAL_933840ae_4_k_cu_7c5254e7_33684cuda3std3__441_GLOBAL__N__933840ae_4_k_cu_7c5254e7_33686ignoreE - _ZN39_INTERNAL_933840ae_4_k_cu_7c5254e7_33684cuda3std3__45__cpo5beginE)
_ZN39_INTERNAL_933840ae_4_k_cu_7c5254e7_33684cuda3std3__45__cpo5beginE:
	.zero		1
	.type		_ZN39_INTERNAL_933840ae_4_k_cu_7c5254e7_33684cuda3std3__441_GLOBAL__N__933840ae_4_k_cu_7c5254e7_33686ignoreE,@object
	.size		_ZN39_INTERNAL_933840ae_4_k_cu_7c5254e7_33684cuda3std3__441_GLOBAL__N__933840ae_4_k_cu_7c5254e7_33686ignoreE,(_ZN39_INTERNAL_933840ae_4_k_cu_7c5254e7_33684cute7productE - _ZN39_INTERNAL_933840ae_4_k_cu_7c5254e7_33684cuda3std3__441_GLOBAL__N__933840ae_4_k_cu_7c5254e7_33686ignoreE)
_ZN39_INTERNAL_933840ae_4_k_cu_7c5254e7_33684cuda3std3__441_GLOBAL__N__933840ae_4_k_cu_7c5254e7_33686ignoreE:
	.zero		1
	.type		_ZN39_INTERNAL_933840ae_4_k_cu_7c5254e7_33684cute7productE,@object
	.size		_ZN39_INTERNAL_933840ae_4_k_cu_7c5254e7_33684cute7productE,(_ZN39_INTERNAL_933840ae_4_k_cu_7c5254e7_33684cuda3std3__45__cpo3endE - _ZN39_INTERNAL_933840ae_4_k_cu_7c5254e7_33684cute7productE)
_ZN39_INTERNAL_933840ae_4_k_cu_7c5254e7_33684cute7productE:
	.zero		1
	.type		_ZN39_INTERNAL_933840ae_4_k_cu_7c5254e7_33684cuda3std3__45__cpo3endE,@object
	.size		_ZN39_INTERNAL_933840ae_4_k_cu_7c5254e7_33684cuda3std3__45__cpo3endE,(_ZN39_INTERNAL_933840ae_4_k_cu_7c5254e7_33684cuda3std3__419piecewise_constructE - _ZN39_INTERNAL_933840ae_4_k_cu_7c5254e7_33684cuda3std3__45__cpo3endE)
_ZN39_INTERNAL_933840ae_4_k_cu_7c5254e7_33684cuda3std3__45__cpo3endE:
	.zero		1
	.type		_ZN39_INTERNAL_933840ae_4_k_cu_7c5254e7_33684cuda3std3__419piecewise_constructE,@object
	.size		_ZN39_INTERNAL_933840ae_4_k_cu_7c5254e7_33684cuda3std3__419piecewise_constructE,(_ZN39_INTERNAL_933840ae_4_k_cu_7c5254e7_33684cuda3std3__45__cpo4cendE - _ZN39_INTERNAL_933840ae_4_k_cu_7c5254e7_33684cuda3std3__419piecewise_constructE)
_ZN39_INTERNAL_933840ae_4_k_cu_7c5254e7_33684cuda3std3__419piecewise_constructE:
	.zero		1
	.type		_ZN39_INTERNAL_933840ae_4_k_cu_7c5254e7_33684cuda3std3__45__cpo4cendE,@object
	.size		_ZN39_INTERNAL_933840ae_4_k_cu_7c5254e7_33684cuda3std3__45__cpo4cendE,(_ZN39_INTERNAL_933840ae_4_k_cu_7c5254e7_33684cuda3std6ranges3__45__cpo4swapE - _ZN39_INTERNAL_933840ae_4_k_cu_7c5254e7_33684cuda3std3__45__cpo4cendE)
_ZN39_INTERNAL_933840ae_4_k_cu_7c5254e7_33684cuda3std3__45__cpo4cendE:
	.zero		1
	.type		_ZN39_INTERNAL_933840ae_4_k_cu_7c5254e7_33684cuda3std6ranges3__45__cpo4swapE,@object
	.size		_ZN39_INTERNAL_933840ae_4_k_cu_7c5254e7_33684cuda3std6ranges3__45__cpo4swapE,(.L_8 - _ZN39_INTERNAL_933840ae_4_k_cu_7c5254e7_33684cuda3std6ranges3__45__cpo4swapE)
_ZN39_INTERNAL_933840ae_4_k_cu_7c5254e7_33684cuda3std6ranges3__45__cpo4swapE:
	.zero		1
.L_8:


//--------------------- .nv.constant0._ZN7cutlass13device_kernelINS_4gemm6kernel13GemmUniversalIN4cute5tupleIJiiiiEEENS1_10collective13CollectiveMmaINS1_34MainloopSm90TmaGmmaWarpSpecializedILi9ENS5_IJNS4_1CILi2EEENSA_ILi1EEESC_EEENS1_35KernelTmaWarpSpecializedCooperativeEEENS5_IJNSA_ILi128EEENSA_ILi240EEENSA_ILi64EEEEEEaNS5_IJlSC_lEEEaSK_NS4_8TiledMMAINS4_8MMA_AtomIJNS4_4SM904GMMA26MMA_64x16x32_S32S8S8_SS_TNEEEENS4_6LayoutISD_NS5_IJSC_NSA_ILi0EEESS_EEEEENS5_IJNS4_10UnderscoreESV_SV_EEEEENS4_13SM90_TMA_LOADENS4_14ComposedLayoutINS4_7SwizzleILi2ELi4ELi3EEENS4_18smem_ptr_flag_bitsILi8EEENSR_INS5_IJNSA_ILi8EEESI_EEENS5_IJSI_SC_EEEEEEEvNS4_8identityENS4_23SM90_TMA_LOAD_MULTICASTES18_vS19_EENS_8epilogue10collective6detail29Sm90TmaWarpSpecializedAdapterINS1D_15DefaultEpilogueIaSK_SK_NS1C_6thread17LinearCombinationIaLi1EiiLNS1H_9ScaleType4KindE0ELNS_15FloatRoundStyleE2EaEENS1_15EpilogueDefaultEEEEEvvEEEEvNT_6ParamsE --------------------------
	.section	.nv.constant0._ZN7cutlass13device_kernelINS_4gemm6kernel13GemmUniversalIN4cute5tupleIJiiiiEEENS1_10collective13CollectiveMmaINS1_34MainloopSm90TmaGmmaWarpSpecializedILi9ENS5_IJNS4_1CILi2EEENSA_ILi1EEESC_EEENS1_35KernelTmaWarpSpecializedCooperativeEEENS5_IJNSA_ILi128EEENSA_ILi240EEENSA_ILi64EEEEEEaNS5_IJlSC_lEEEaSK_NS4_8TiledMMAINS4_8MMA_AtomIJNS4_4SM904GMMA26MMA_64x16x32_S32S8S8_SS_TNEEEENS4_6LayoutISD_NS5_IJSC_NSA_ILi0EEESS_EEEEENS5_IJNS4_10UnderscoreESV_SV_EEEEENS4_13SM90_TMA_LOADENS4_14ComposedLayoutINS4_7SwizzleILi2ELi4ELi3EEENS4_18smem_ptr_flag_bitsILi8EEENSR_INS5_IJNSA_ILi8EEESI_EEENS5_IJSI_SC_EEEEEEEvNS4_8identityENS4_23SM90_TMA_LOAD_MULTICASTES18_vS19_EENS_8epilogue10collective6detail29Sm90TmaWarpSpecializedAdapterINS1D_15DefaultEpilogueIaSK_SK_NS1C_6thread17LinearCombinationIaLi1EiiLNS1H_9ScaleType4KindE0ELNS_15FloatRoundStyleE2EaEENS1_15EpilogueDefaultEEEEEvvEEEEvNT_6ParamsE,"a",@progbits
	.sectionflags	@""
	.align	4
.nv.constant0._ZN7cutlass13device_kernelINS_4gemm6kernel13GemmUniversalIN4cute5tupleIJiiiiEEENS1_10collective13CollectiveMmaINS1_34MainloopSm90TmaGmmaWarpSpecializedILi9ENS5_IJNS4_1CILi2EEENSA_ILi1EEESC_EEENS1_35KernelTmaWarpSpecializedCooperativeEEENS5_IJNSA_ILi128EEENSA_ILi240EEENSA_ILi64EEEEEEaNS5_IJlSC_lEEEaSK_NS4_8TiledMMAINS4_8MMA_AtomIJNS4_4SM904GMMA26MMA_64x16x32_S32S8S8_SS_TNEEEENS4_6LayoutISD_NS5_IJSC_NSA_ILi0EEESS_EEEEENS5_IJNS4_10UnderscoreESV_SV_EEEEENS4_13SM90_TMA_LOADENS4_14ComposedLayoutINS4_7SwizzleILi2ELi4ELi3EEENS4_18smem_ptr_flag_bitsILi8EEENSR_INS5_IJNSA_ILi8EEESI_EEENS5_IJSI_SC_EEEEEEEvNS4_8identityENS4_23SM90_TMA_LOAD_MULTICASTES18_vS19_EENS_8epilogue10collective6detail29Sm90TmaWarpSpecializedAdapterINS1D_15DefaultEpilogueIaSK_SK_NS1C_6thread17LinearCombinationIaLi1EiiLNS1H_9ScaleType4KindE0ELNS_15FloatRoundStyleE2EaEENS1_15EpilogueDefaultEEEEEvvEEEEvNT_6ParamsE:
	.zero		1664


//--------------------- SYMBOLS --------------------------

	.type		.nv.reservedSmem.offset0,@object
	.size		.nv.reservedSmem.offset0,0x4
	.type		__assertfail,@function
